// auto-generated by cutlass_sweep.gemm — config: {"arch": "sm_100", "cluster_m": 1, "cluster_n": 1, "dtype": "e5m2", "stages": 4, "tile_k": 32, "tile_m": 64, "tile_n": 256}
#include "cutlass/cutlass.h"
#include "cutlass/gemm/collective/collective_builder.hpp"
#include "cutlass/gemm/device/gemm_universal_adapter.h"
#include "cutlass/gemm/kernel/gemm_universal.hpp"
#include "cutlass/epilogue/collective/collective_builder.hpp"

using ElemA = cutlass::float_e5m2_t;
using ElemB = cutlass::float_e5m2_t;
using ElemCD = cutlass::float_e5m2_t;
using Acc  = float;
using TileShape    = cute::Shape<cute::_64, cute::_256, cute::_32>;
using ClusterShape = cute::Shape<cute::_1, cute::_1, cute::_1>;

using CollectiveEpilogue = typename cutlass::epilogue::collective::CollectiveBuilder<
    cutlass::arch::Sm100, cutlass::arch::OpClassTensorOp,
    TileShape, ClusterShape,
    cutlass::epilogue::collective::EpilogueTileAuto,
    Acc, Acc,
    ElemCD, cutlass::layout::RowMajor, 128 / cutlass::sizeof_bits<ElemCD>::value,
    ElemCD, cutlass::layout::RowMajor, 128 / cutlass::sizeof_bits<ElemCD>::value,
    cutlass::epilogue::collective::EpilogueScheduleAuto
  >::CollectiveOp;

using CollectiveMainloop = typename cutlass::gemm::collective::CollectiveBuilder<
    cutlass::arch::Sm100, cutlass::arch::OpClassTensorOp,
    ElemA, cutlass::layout::RowMajor, 128 / cutlass::sizeof_bits<ElemA>::value,
    ElemB, cutlass::layout::ColumnMajor, 128 / cutlass::sizeof_bits<ElemB>::value,
    Acc,
    TileShape, ClusterShape,
    cutlass::gemm::collective::StageCount<4>,
    cutlass::gemm::collective::KernelScheduleAuto
  >::CollectiveOp;

using GemmKernel = cutlass::gemm::kernel::GemmUniversal<
    cute::Shape<int,int,int,int>,
    CollectiveMainloop,
    CollectiveEpilogue
>;
using Gemm = cutlass::gemm::device::GemmUniversalAdapter<GemmKernel>;

// Force the device kernel symbol into the cubin without needing a host main.
auto* _anchor = &cutlass::device_kernel<GemmKernel>;


// ===== COMPILED SASS (sm_100a) =====

	.target	sm_100a

	.elftype	@"ET_EXEC"


//--------------------- .note.nv.tkinfo           --------------------------
	.section	.note.nv.tkinfo,"",@"SHT_NOTE"
	.sectionflags	@"SHF_NOTE_NV_TKINFO"
	.tkinfo
        /*0018*/ 	.word	0x00000002
        /*0030*/ 	.string	""
        /*0030*/ 	.string	"ptxas"
        /*0030*/ 	.string	"Cuda compilation tools, release 13.0, V13.0.88"
        /*0030*/ 	.string	"Build cuda_13.0.r13.0/compiler.36424714_0"
        /*0030*/ 	.string	"-arch sm_100a -m 64 "



//--------------------- .note.nv.cuinfo           --------------------------
	.section	.note.nv.cuinfo,"",@"SHT_NOTE"
	.sectionflags	@"SHF_NOTE_NV_CUINFO"
        /*0018*/ 	.short	0x0002
        /*001a*/ 	.short	0x0064
        /*001c*/ 	.short	0x0082
	.zero		2


//--------------------- .nv.info                  --------------------------
	.section	.nv.info,"",@"SHT_CUDA_INFO"
	.align	4


	//----- nvinfo : EIATTR_REGCOUNT
	.align		4
        /*0000*/ 	.byte	0x04, 0x2f
        /*0002*/ 	.short	(.L_20 - .L_19)
	.align		4
.L_19:
        /*0004*/ 	.word	index@(_ZN7cutlass13device_kernelINS_4gemm6kernel13GemmUniversalIN4cute5tupleIJiiiiEEENS1_10collective13CollectiveMmaINS1_35MainloopSm100TmaUmmaWarpSpecializedILi4ELi2ELi4ENS5_IJNS4_1CILi1EEESB_SB_EEEEENS5_IJNSA_ILi64EEENSA_ILi256EEENSA_ILi32EEEEEENS_12float_e5m2_tENS5_IJlSB_lEEESI_SJ_NS4_8TiledMMAINS4_8MMA_AtomIJNS4_10MMA_TraitsINS4_19SM100_MMA_F8F6F4_SSEJSI_SI_fSE_SF_NS4_17integral_constantINS4_4UMMA5MajorELSQ_0EEESR_NSO_INSP_7ScaleInELSS_0EEEST_EEEEEENS4_6LayoutISC_NS5_IJNSA_ILi0EEESX_SX_EEEEENS5_IJNS4_10UnderscoreES10_S10_EEEEENS4_13SM90_TMA_LOADENS4_14ComposedLayoutINS4_7SwizzleILi1ELi4ELi3EEENS4_18smem_ptr_flag_bitsILi8EEENSW_INS5_IJNSA_ILi8EEESG_EEENS5_IJSG_SB_EEEEEEEvNS4_8identityES13_S1D_vS1E_EENS_8epilogue10collective18CollectiveEpilogueINS1G_23Sm100TmaWarpSpecializedILi4ELi2ELi32ELb0ELb0EEEJSH_NS5_IJNSW_ISE_SB_EES1L_EEESI_SJ_SI_SJ_NS1G_6fusion15FusionCallbacksIS1K_NS1N_17LinearCombinationISI_fSI_fLNS_15FloatRoundStyleE2EEESH_S1M_JEEENS4_5SM1004TMEM4LOAD26SM100_TMEM_LOAD_16dp32b32xES13_NS14_INS15_ILi2ELi4ELi3EEES18_NSW_INS5_IJS19_SE_EEENS5_IJSE_SB_EEEEEEENS4_39AutoVectorizingCopyWithAssumedAlignmentILi128EEENS4_14SM90_TMA_STOREES21_S23_S23_EEEvvEEEEvNT_6ParamsE)
        /*0008*/ 	.word	0x00000079


	//----- nvinfo : EIATTR_FRAME_SIZE
	.align		4
.L_20:
        /*000c*/ 	.byte	0x04, 0x11
        /*000e*/ 	.short	(.L_22 - .L_21)
	.align		4
.L_21:
        /*0010*/ 	.word	index@($__internal_2_$__cuda_sm10x_tcgen05_guardrail_trap_unallocated_columns_being_dealloced)
        /*0014*/ 	.word	0x00000000


	//----- nvinfo : EIATTR_FRAME_SIZE
	.align		4
.L_22:
        /*0018*/ 	.byte	0x04, 0x11
        /*001a*/ 	.short	(.L_24 - .L_23)
	.align		4
.L_23:
        /*001c*/ 	.word	index@($__internal_1_$__cuda_sm10x_tcgen05_guardrail_trap_phase_invalid_during_alloc)
        /*0020*/ 	.word	0x00000000


	//----- nvinfo : EIATTR_FRAME_SIZE
	.align		4
.L_24:
        /*0024*/ 	.byte	0x04, 0x11
        /*0026*/ 	.short	(.L_26 - .L_25)
	.align		4
.L_25:
        /*0028*/ 	.word	index@($__internal_0_$__cuda_sm10x_tcgen05_guardrail_trap_col_being_dealloced_not_returned_by_alloc)
        /*002c*/ 	.word	0x00000000


	//----- nvinfo : EIATTR_FRAME_SIZE
	.align		4
.L_26:
        /*0030*/ 	.byte	0x04, 0x11
        /*0032*/ 	.short	(.L_28 - .L_27)
	.align		4
.L_27:
        /*0034*/ 	.word	index@(_ZN7cutlass13device_kernelINS_4gemm6kernel13GemmUniversalIN4cute5tupleIJiiiiEEENS1_10collective13CollectiveMmaINS1_35MainloopSm100TmaUmmaWarpSpecializedILi4ELi2ELi4ENS5_IJNS4_1CILi1EEESB_SB_EEEEENS5_IJNSA_ILi64EEENSA_ILi256EEENSA_ILi32EEEEEENS_12float_e5m2_tENS5_IJlSB_lEEESI_SJ_NS4_8TiledMMAINS4_8MMA_AtomIJNS4_10MMA_TraitsINS4_19SM100_MMA_F8F6F4_SSEJSI_SI_fSE_SF_NS4_17integral_constantINS4_4UMMA5MajorELSQ_0EEESR_NSO_INSP_7ScaleInELSS_0EEEST_EEEEEENS4_6LayoutISC_NS5_IJNSA_ILi0EEESX_SX_EEEEENS5_IJNS4_10UnderscoreES10_S10_EEEEENS4_13SM90_TMA_LOADENS4_14ComposedLayoutINS4_7SwizzleILi1ELi4ELi3EEENS4_18smem_ptr_flag_bitsILi8EEENSW_INS5_IJNSA_ILi8EEESG_EEENS5_IJSG_SB_EEEEEEEvNS4_8identityES13_S1D_vS1E_EENS_8epilogue10collective18CollectiveEpilogueINS1G_23Sm100TmaWarpSpecializedILi4ELi2ELi32ELb0ELb0EEEJSH_NS5_IJNSW_ISE_SB_EES1L_EEESI_SJ_SI_SJ_NS1G_6fusion15FusionCallbacksIS1K_NS1N_17LinearCombinationISI_fSI_fLNS_15FloatRoundStyleE2EEESH_S1M_JEEENS4_5SM1004TMEM4LOAD26SM100_TMEM_LOAD_16dp32b32xES13_NS14_INS15_ILi2ELi4ELi3EEES18_NSW_INS5_IJS19_SE_EEENS5_IJSE_SB_EEEEEEENS4_39AutoVectorizingCopyWithAssumedAlignmentILi128EEENS4_14SM90_TMA_STOREES21_S23_S23_EEEvvEEEEvNT_6ParamsE)
        /*0038*/ 	.word	0x00000000


	//----- nvinfo : EIATTR_MIN_STACK_SIZE
	.align		4
.L_28:
        /*003c*/ 	.byte	0x04, 0x12
        /*003e*/ 	.short	(.L_30 - .L_29)
	.align		4
.L_29:
        /*0040*/ 	.word	index@(_ZN7cutlass13device_kernelINS_4gemm6kernel13GemmUniversalIN4cute5tupleIJiiiiEEENS1_10collective13CollectiveMmaINS1_35MainloopSm100TmaUmmaWarpSpecializedILi4ELi2ELi4ENS5_IJNS4_1CILi1EEESB_SB_EEEEENS5_IJNSA_ILi64EEENSA_ILi256EEENSA_ILi32EEEEEENS_12float_e5m2_tENS5_IJlSB_lEEESI_SJ_NS4_8TiledMMAINS4_8MMA_AtomIJNS4_10MMA_TraitsINS4_19SM100_MMA_F8F6F4_SSEJSI_SI_fSE_SF_NS4_17integral_constantINS4_4UMMA5MajorELSQ_0EEESR_NSO_INSP_7ScaleInELSS_0EEEST_EEEEEENS4_6LayoutISC_NS5_IJNSA_ILi0EEESX_SX_EEEEENS5_IJNS4_10UnderscoreES10_S10_EEEEENS4_13SM90_TMA_LOADENS4_14ComposedLayoutINS4_7SwizzleILi1ELi4ELi3EEENS4_18smem_ptr_flag_bitsILi8EEENSW_INS5_IJNSA_ILi8EEESG_EEENS5_IJSG_SB_EEEEEEEvNS4_8identityES13_S1D_vS1E_EENS_8epilogue10collective18CollectiveEpilogueINS1G_23Sm100TmaWarpSpecializedILi4ELi2ELi32ELb0ELb0EEEJSH_NS5_IJNSW_ISE_SB_EES1L_EEESI_SJ_SI_SJ_NS1G_6fusion15FusionCallbacksIS1K_NS1N_17LinearCombinationISI_fSI_fLNS_15FloatRoundStyleE2EEESH_S1M_JEEENS4_5SM1004TMEM4LOAD26SM100_TMEM_LOAD_16dp32b32xES13_NS14_INS15_ILi2ELi4ELi3EEES18_NSW_INS5_IJS19_SE_EEENS5_IJSE_SB_EEEEEEENS4_39AutoVectorizingCopyWithAssumedAlignmentILi128EEENS4_14SM90_TMA_STOREES21_S23_S23_EEEvvEEEEvNT_6ParamsE)
        /*0044*/ 	.word	0x00000000
.L_30:


//--------------------- .nv.compat                --------------------------
	.section	.nv.compat,"",@"SHT_CUDA_COMPAT_INFO"
	.align	4
        /*0000*/ 	.byte	0x02, 0x09, 0x01, 0x00, 0x02, 0x02, 0x02, 0x00, 0x02, 0x05, 0x05, 0x00, 0x03, 0x07, 0x01, 0x01
        /*0010*/ 	.byte	0x02, 0x03, 0x01, 0x00, 0x02, 0x06, 0x01, 0x00, 0x04, 0x0b, 0x08, 0x00, 0x09, 0x00, 0x00, 0x00
        /*0020*/ 	.byte	0x00, 0x00, 0x00, 0x00


//--------------------- .nv.info._ZN7cutlass13device_kernelINS_4gemm6kernel13GemmUniversalIN4cute5tupleIJiiiiEEENS1_10collective13CollectiveMmaINS1_35MainloopSm100TmaUmmaWarpSpecializedILi4ELi2ELi4ENS5_IJNS4_1CILi1EEESB_SB_EEEEENS5_IJNSA_ILi64EEENSA_ILi256EEENSA_ILi32EEEEEENS_12float_e5m2_tENS5_IJlSB_lEEESI_SJ_NS4_8TiledMMAINS4_8MMA_AtomIJNS4_10MMA_TraitsINS4_19SM100_MMA_F8F6F4_SSEJSI_SI_fSE_SF_NS4_17integral_constantINS4_4UMMA5MajorELSQ_0EEESR_NSO_INSP_7ScaleInELSS_0EEEST_EEEEEENS4_6LayoutISC_NS5_IJNSA_ILi0EEESX_SX_EEEEENS5_IJNS4_10UnderscoreES10_S10_EEEEENS4_13SM90_TMA_LOADENS4_14ComposedLayoutINS4_7SwizzleILi1ELi4ELi3EEENS4_18smem_ptr_flag_bitsILi8EEENSW_INS5_IJNSA_ILi8EEESG_EEENS5_IJSG_SB_EEEEEEEvNS4_8identityES13_S1D_vS1E_EENS_8epilogue10collective18CollectiveEpilogueINS1G_23Sm100TmaWarpSpecializedILi4ELi2ELi32ELb0ELb0EEEJSH_NS5_IJNSW_ISE_SB_EES1L_EEESI_SJ_SI_SJ_NS1G_6fusion15FusionCallbacksIS1K_NS1N_17LinearCombinationISI_fSI_fLNS_15FloatRoundStyleE2EEESH_S1M_JEEENS4_5SM1004TMEM4LOAD26SM100_TMEM_LOAD_16dp32b32xES13_NS14_INS15_ILi2ELi4ELi3EEES18_NSW_INS5_IJS19_SE_EEENS5_IJSE_SB_EEEEEEENS4_39AutoVectorizingCopyWithAssumedAlignmentILi128EEENS4_14SM90_TMA_STOREES21_S23_S23_EEEvvEEEEvNT_6ParamsE --------------------------
	.section	.nv.info._ZN7cutlass13device_kernelINS_4gemm6kernel13GemmUniversalIN4cute5tupleIJiiiiEEENS1_10collective13CollectiveMmaINS1_35MainloopSm100TmaUmmaWarpSpecializedILi4ELi2ELi4ENS5_IJNS4_1CILi1EEESB_SB_EEEEENS5_IJNSA_ILi64EEENSA_ILi256EEENSA_ILi32EEEEEENS_12float_e5m2_tENS5_IJlSB_lEEESI_SJ_NS4_8TiledMMAINS4_8MMA_AtomIJNS4_10MMA_TraitsINS4_19SM100_MMA_F8F6F4_SSEJSI_SI_fSE_SF_NS4_17integral_constantINS4_4UMMA5MajorELSQ_0EEESR_NSO_INSP_7ScaleInELSS_0EEEST_EEEEEENS4_6LayoutISC_NS5_IJNSA_ILi0EEESX_SX_EEEEENS5_IJNS4_10UnderscoreES10_S10_EEEEENS4_13SM90_TMA_LOADENS4_14ComposedLayoutINS4_7SwizzleILi1ELi4ELi3EEENS4_18smem_ptr_flag_bitsILi8EEENSW_INS5_IJNSA_ILi8EEESG_EEENS5_IJSG_SB_EEEEEEEvNS4_8identityES13_S1D_vS1E_EENS_8epilogue10collective18CollectiveEpilogueINS1G_23Sm100TmaWarpSpecializedILi4ELi2ELi32ELb0ELb0EEEJSH_NS5_IJNSW_ISE_SB_EES1L_EEESI_SJ_SI_SJ_NS1G_6fusion15FusionCallbacksIS1K_NS1N_17LinearCombinationISI_fSI_fLNS_15FloatRoundStyleE2EEESH_S1M_JEEENS4_5SM1004TMEM4LOAD26SM100_TMEM_LOAD_16dp32b32xES13_NS14_INS15_ILi2ELi4ELi3EEES18_NSW_INS5_IJS19_SE_EEENS5_IJSE_SB_EEEEEEENS4_39AutoVectorizingCopyWithAssumedAlignmentILi128EEENS4_14SM90_TMA_STOREES21_S23_S23_EEEvvEEEEvNT_6ParamsE,"",@"SHT_CUDA_INFO"
	.sectionflags	@""
	.align	4


	//----- nvinfo : EIATTR_CUDA_API_VERSION
	.align		4
        /*0000*/ 	.byte	0x04, 0x37
        /*0002*/ 	.short	(.L_32 - .L_31)
.L_31:
        /*0004*/ 	.word	0x00000082


	//----- nvinfo : EIATTR_KPARAM_INFO
	.align		4
.L_32:
        /*0008*/ 	.byte	0x04, 0x17
        /*000a*/ 	.short	(.L_34 - .L_33)
.L_33:
        /*000c*/ 	.word	0x00000000
        /*0010*/ 	.short	0x0000
        /*0012*/ 	.short	0x0000
        /*0014*/ 	.byte	0x00, 0xf0, 0x01, 0x20


	//----- nvinfo : EIATTR_AT_ENTRY_FRAGMENTS
	.align		4
.L_34:
        /*0018*/ 	.byte	0x04, 0x4f
        /*001a*/ 	.short	(.L_36 - .L_35)


	//   ....[0]....
.L_35:
        /*001c*/ 	.word	0x00000006


	//----- nvinfo : EIATTR_RESERVED_SMEM_USED
	.align		4
.L_36:
        /*0020*/ 	.byte	0x01, 0x41
	.zero		2


	//----- nvinfo : EIATTR_SPARSE_MMA_MASK
	.align		4
        /*0024*/ 	.byte	0x03, 0x50
        /*0026*/ 	.short	0x0000


	//----- nvinfo : EIATTR_TCGEN05_1CTA_USED
	.align		4
        /*0028*/ 	.byte	0x01, 0x51
	.zero		2


	//----- nvinfo : EIATTR_MAXREG_COUNT
	.align		4
        /*002c*/ 	.byte	0x03, 0x1b
        /*002e*/ 	.short	0x00ff


	//----- nvinfo : EIATTR_NUM_BARRIERS
	.align		4
        /*0030*/ 	.byte	0x02, 0x4c
        /*0032*/ 	.byte	0x07
	.zero		1


	//----- nvinfo : EIATTR_EXTERNS
	.align		4
        /*0034*/ 	.byte	0x04, 0x0f
        /*0036*/ 	.short	(.L_38 - .L_37)


	//   ....[0]....
	.align		4
.L_37:
        /*0038*/ 	.word	index@(__assertfail)


	//----- nvinfo : EIATTR_MERCURY_ISA_VERSION
	.align		4
.L_38:
        /*003c*/ 	.byte	0x03, 0x5f
        /*003e*/ 	.short	0x0101


	//----- nvinfo : EIATTR_INT_WARP_WIDE_INSTR_OFFSETS
	.align		4
        /*0040*/ 	.byte	0x04, 0x31
        /*0042*/ 	.short	(.L_40 - .L_39)


	//   ....[0]....
.L_39:
        /*0044*/ 	.word	0x00001de0


	//   ....[1]....
        /*0048*/ 	.word	0x00003730


	//   ....[2]....
        /*004c*/ 	.word	0x00003760


	//   ....[3]....
        /*0050*/ 	.word	0x000037b0


	//   ....[4]....
        /*0054*/ 	.word	0x000040d0


	//   ....[5]....
        /*0058*/ 	.word	0x00004130


	//   ....[6]....
        /*005c*/ 	.word	0x00004210


	//   ....[7]....
        /*0060*/ 	.word	0x00004280


	//   ....[8]....
        /*0064*/ 	.word	0x00004390


	//   ....[9]....
        /*0068*/ 	.word	0x00004420


	//   ....[10]....
        /*006c*/ 	.word	0x000045f0


	//   ....[11]....
        /*0070*/ 	.word	0x00004750


	//----- nvinfo : EIATTR_COOP_GROUP_MASK_REGIDS
	.align		4
.L_40:
        /*0074*/ 	.byte	0x04, 0x29
        /*0076*/ 	.short	(.L_42 - .L_41)


	//   ....[0]....
.L_41:
        /*0078*/ 	.word	0xffffffff


	//   ....[1]....
        /*007c*/ 	.word	0xffffffff


	//   ....[2]....
        /*0080*/ 	.word	0xffffffff


	//   ....[3]....
        /*0084*/ 	.word	0xffffffff


	//   ....[4]....
        /*0088*/ 	.word	0xffffffff


	//   ....[5]....
        /*008c*/ 	.word	0xffffffff


	//   ....[6]....
        /*0090*/ 	.word	0xffffffff


	//   ....[7]....
        /*0094*/ 	.word	0xffffffff


	//   ....[8]....
        /*0098*/ 	.word	0xffffffff


	//   ....[9]....
        /*009c*/ 	.word	0xffffffff


	//   ....[10]....
        /*00a0*/ 	.word	0xffffffff


	//   ....[11]....
        /*00a4*/ 	.word	0xffffffff


	//   ....[12]....
        /*00a8*/ 	.word	0xffffffff


	//----- nvinfo : EIATTR_COOP_GROUP_INSTR_OFFSETS
	.align		4
.L_42:
        /*00ac*/ 	.byte	0x04, 0x28
        /*00ae*/ 	.short	(.L_44 - .L_43)


	//   ....[0]....
.L_43:
        /*00b0*/ 	.word	0x00000090


	//   ....[1]....
        /*00b4*/ 	.word	0x000004d0


	//   ....[2]....
        /*00b8*/ 	.word	0x00000640


	//   ....[3]....
        /*00bc*/ 	.word	0x000007e0


	//   ....[4]....
        /*00c0*/ 	.word	0x000008e0


	//   ....[5]....
        /*00c4*/ 	.word	0x00000a50


	//   ....[6]....
        /*00c8*/ 	.word	0x00000bf0


	//   ....[7]....
        /*00cc*/ 	.word	0x00001cc0


	//   ....[8]....
        /*00d0*/ 	.word	0x00002aa0


	//   ....[9]....
        /*00d4*/ 	.word	0x00002cb0


	//   ....[10]....
        /*00d8*/ 	.word	0x00002ce0


	//   ....[11]....
        /*00dc*/ 	.word	0x00003620


	//   ....[12]....
        /*00e0*/ 	.word	0x00003850


	//----- nvinfo : EIATTR_VRC_CTA_INIT_COUNT
	.align		4
.L_44:
        /*00e4*/ 	.byte	0x02, 0x4a
        /*00e6*/ 	.byte	0x80
	.zero		1


	//----- nvinfo : EIATTR_SYSCALL_OFFSETS
	.align		4
        /*00e8*/ 	.byte	0x04, 0x46
        /*00ea*/ 	.short	(.L_46 - .L_45)


	//   ....[0]....
.L_45:
        /*00ec*/ 	.word	0x000051d0


	//   ....[1]....
        /*00f0*/ 	.word	0x00005310


	//   ....[2]....
        /*00f4*/ 	.word	0x00005b10


	//   ....[3]....
        /*00f8*/ 	.word	0x000068b0


	//   ....[4]....
        /*00fc*/ 	.word	0x00007610


	//   ....[5]....
        /*0100*/ 	.word	0x000083a0


	//----- nvinfo : EIATTR_MBARRIER_INSTR_OFFSETS
	.align		4
.L_46:
        /*0104*/ 	.byte	0x04, 0x39
        /*0106*/ 	.short	(.L_48 - .L_47)


	//   ....[0]....
.L_47:
        /*0108*/ 	.word	0x000005b0
        /*010c*/ 	.word	0x000000ff
        /*0110*/ 	.word	0x00000000
        /*0114*/ 	.short	0x0100
        /*0116*/ 	.byte	0x05
	.zero		1


	//   ....[1]....
        /*0118*/ 	.word	0x000005c0
        /*011c*/ 	.word	0x000000ff
        /*0120*/ 	.word	0x00000020
        /*0124*/ 	.short	0x0100
        /*0126*/ 	.byte	0x05
	.zero		1


	//   ....[2]....
        /*0128*/ 	.word	0x000005d0
        /*012c*/ 	.word	0x000000ff
        /*0130*/ 	.word	0x00000008
        /*0134*/ 	.short	0x0100
        /*0136*/ 	.byte	0x05
	.zero		1


	//   ....[3]....
        /*0138*/ 	.word	0x000005e0
        /*013c*/ 	.word	0x000000ff
        /*0140*/ 	.word	0x00000028
        /*0144*/ 	.short	0x0100
        /*0146*/ 	.byte	0x05
	.zero		1


	//   ....[4]....
        /*0148*/ 	.word	0x000005f0
        /*014c*/ 	.word	0x000000ff
        /*0150*/ 	.word	0x00000010
        /*0154*/ 	.short	0x0100
        /*0156*/ 	.byte	0x05
	.zero		1


	//   ....[5]....
        /*0158*/ 	.word	0x00000600
        /*015c*/ 	.word	0x000000ff
        /*0160*/ 	.word	0x00000030
        /*0164*/ 	.short	0x0100
        /*0166*/ 	.byte	0x05
	.zero		1


	//   ....[6]....
        /*0168*/ 	.word	0x00000610
        /*016c*/ 	.word	0x000000ff
        /*0170*/ 	.word	0x00000018
        /*0174*/ 	.short	0x0100
        /*0176*/ 	.byte	0x05
	.zero		1


	//   ....[7]....
        /*0178*/ 	.word	0x00000620
        /*017c*/ 	.word	0x000000ff
        /*0180*/ 	.word	0x00000038
        /*0184*/ 	.short	0x0100
        /*0186*/ 	.byte	0x05
	.zero		1


	//   ....[8]....
        /*0188*/ 	.word	0x00000750
        /*018c*/ 	.word	0x000000ff
        /*0190*/ 	.word	0x00000040
        /*0194*/ 	.short	0x0100
        /*0196*/ 	.byte	0x07
	.zero		1


	//   ....[9]....
        /*0198*/ 	.word	0x00000760
        /*019c*/ 	.word	0x000000ff
        /*01a0*/ 	.word	0x00000060
        /*01a4*/ 	.short	0x0100
        /*01a6*/ 	.byte	0x07
	.zero		1


	//   ....[10]....
        /*01a8*/ 	.word	0x00000770
        /*01ac*/ 	.word	0x000000ff
        /*01b0*/ 	.word	0x00000048
        /*01b4*/ 	.short	0x0100
        /*01b6*/ 	.byte	0x07
	.zero		1


	//   ....[11]....
        /*01b8*/ 	.word	0x00000780
        /*01bc*/ 	.word	0x000000ff
        /*01c0*/ 	.word	0x00000068
        /*01c4*/ 	.short	0x0100
        /*01c6*/ 	.byte	0x07
	.zero		1


	//   ....[12]....
        /*01c8*/ 	.word	0x00000790
        /*01cc*/ 	.word	0x000000ff
        /*01d0*/ 	.word	0x00000050
        /*01d4*/ 	.short	0x0100
        /*01d6*/ 	.byte	0x07
	.zero		1


	//   ....[13]....
        /*01d8*/ 	.word	0x000007a0
        /*01dc*/ 	.word	0x000000ff
        /*01e0*/ 	.word	0x00000070
        /*01e4*/ 	.short	0x0100
        /*01e6*/ 	.byte	0x07
	.zero		1


	//   ....[14]....
        /*01e8*/ 	.word	0x000007b0
        /*01ec*/ 	.word	0x000000ff
        /*01f0*/ 	.word	0x00000058
        /*01f4*/ 	.short	0x0100
        /*01f6*/ 	.byte	0x07
	.zero		1


	//   ....[15]....
        /*01f8*/ 	.word	0x000007c0
        /*01fc*/ 	.word	0x000000ff
        /*0200*/ 	.word	0x00000078
        /*0204*/ 	.short	0x0100
        /*0206*/ 	.byte	0x07
	.zero		1


	//   ....[16]....
        /*0208*/ 	.word	0x000008b0
        /*020c*/ 	.word	0x000000ff
        /*0210*/ 	.word	0x00000080
        /*0214*/ 	.short	0x0100
        /*0216*/ 	.byte	0x05
	.zero		1


	//   ....[17]....
        /*0218*/ 	.word	0x000008c0
        /*021c*/ 	.word	0x000000ff
        /*0220*/ 	.word	0x00000088
        /*0224*/ 	.short	0x0100
        /*0226*/ 	.byte	0x05
	.zero		1


	//   ....[18]....
        /*0228*/ 	.word	0x00000a00
        /*022c*/ 	.word	0x000000ff
        /*0230*/ 	.word	0x00000090
        /*0234*/ 	.short	0x0100
        /*0236*/ 	.byte	0x05
	.zero		1


	//   ....[19]....
        /*0238*/ 	.word	0x00000a10
        /*023c*/ 	.word	0x000000ff
        /*0240*/ 	.word	0x000000a0
        /*0244*/ 	.short	0x0100
        /*0246*/ 	.byte	0x05
	.zero		1


	//   ....[20]....
        /*0248*/ 	.word	0x00000a20
        /*024c*/ 	.word	0x000000ff
        /*0250*/ 	.word	0x00000098
        /*0254*/ 	.short	0x0100
        /*0256*/ 	.byte	0x05
	.zero		1


	//   ....[21]....
        /*0258*/ 	.word	0x00000a30
        /*025c*/ 	.word	0x000000ff
        /*0260*/ 	.word	0x000000a8
        /*0264*/ 	.short	0x0100
        /*0266*/ 	.byte	0x05
	.zero		1


	//   ....[22]....
        /*0268*/ 	.word	0x00000b60
        /*026c*/ 	.word	0x000000ff
        /*0270*/ 	.word	0x000000b0
        /*0274*/ 	.short	0x0100
        /*0276*/ 	.byte	0x07
	.zero		1


	//   ....[23]....
        /*0278*/ 	.word	0x00000b70
        /*027c*/ 	.word	0x000000ff
        /*0280*/ 	.word	0x000000d0
        /*0284*/ 	.short	0x0100
        /*0286*/ 	.byte	0x07
	.zero		1


	//   ....[24]....
        /*0288*/ 	.word	0x00000b80
        /*028c*/ 	.word	0x000000ff
        /*0290*/ 	.word	0x000000b8
        /*0294*/ 	.short	0x0100
        /*0296*/ 	.byte	0x07
	.zero		1


	//   ....[25]....
        /*0298*/ 	.word	0x00000b90
        /*029c*/ 	.word	0x000000ff
        /*02a0*/ 	.word	0x000000d8
        /*02a4*/ 	.short	0x0100
        /*02a6*/ 	.byte	0x07
	.zero		1


	//   ....[26]....
        /*02a8*/ 	.word	0x00000ba0
        /*02ac*/ 	.word	0x000000ff
        /*02b0*/ 	.word	0x000000c0
        /*02b4*/ 	.short	0x0100
        /*02b6*/ 	.byte	0x07
	.zero		1


	//   ....[27]....
        /*02b8*/ 	.word	0x00000bb0
        /*02bc*/ 	.word	0x000000ff
        /*02c0*/ 	.word	0x000000e0
        /*02c4*/ 	.short	0x0100
        /*02c6*/ 	.byte	0x07
	.zero		1


	//   ....[28]....
        /*02c8*/ 	.word	0x00000bc0
        /*02cc*/ 	.word	0x000000ff
        /*02d0*/ 	.word	0x000000c8
        /*02d4*/ 	.short	0x0100
        /*02d6*/ 	.byte	0x07
	.zero		1


	//   ....[29]....
        /*02d8*/ 	.word	0x00000bd0
        /*02dc*/ 	.word	0x000000ff
        /*02e0*/ 	.word	0x000000e8
        /*02e4*/ 	.short	0x0100
        /*02e6*/ 	.byte	0x07
	.zero		1


	//   ....[30]....
        /*02e8*/ 	.word	0x00000cc0
        /*02ec*/ 	.word	0x000000ff
        /*02f0*/ 	.word	0x000000f0
        /*02f4*/ 	.short	0x0100
        /*02f6*/ 	.byte	0x05
	.zero		1


	//   ....[31]....
        /*02f8*/ 	.word	0x00000cd0
        /*02fc*/ 	.word	0x000000ff
        /*0300*/ 	.word	0x00000100
        /*0304*/ 	.short	0x0100
        /*0306*/ 	.byte	0x05
	.zero		1


	//   ....[32]....
        /*0308*/ 	.word	0x00000ce0
        /*030c*/ 	.word	0x000000ff
        /*0310*/ 	.word	0x000000f8
        /*0314*/ 	.short	0x0100
        /*0316*/ 	.byte	0x05
	.zero		1


	//   ....[33]....
        /*0318*/ 	.word	0x00000cf0
        /*031c*/ 	.word	0x000000ff
        /*0320*/ 	.word	0x00000108
        /*0324*/ 	.short	0x0100
        /*0326*/ 	.byte	0x05
	.zero		1


	//   ....[34]....
        /*0328*/ 	.word	0x000015c0
        /*032c*/ 	.word	0x00000002
        /*0330*/ 	.word	0x00000100
        /*0334*/ 	.short	0x010a
        /*0336*/ 	.byte	0xff
	.zero		1


	//   ....[35]....
        /*0338*/ 	.word	0x000015f0
        /*033c*/ 	.word	0x00000002
        /*0340*/ 	.word	0x000000f0
        /*0344*/ 	.short	0x0101
        /*0346*/ 	.byte	0xff
	.zero		1


	//   ....[36]....
        /*0348*/ 	.word	0x000016c0
        /*034c*/ 	.word	0x000000ff
        /*0350*/ 	.word	0x00000020
        /*0354*/ 	.short	0x010a
        /*0356*/ 	.byte	0x08
	.zero		1


	//   ....[37]....
        /*0358*/ 	.word	0x00001760
        /*035c*/ 	.word	0x000000ff
        /*0360*/ 	.word	0x00000020
        /*0364*/ 	.short	0x010a
        /*0366*/ 	.byte	0x21
	.zero		1


	//   ....[38]....
        /*0368*/ 	.word	0x000018b0
        /*036c*/ 	.word	0x000000ff
        /*0370*/ 	.word	0x00000020
        /*0374*/ 	.short	0x010a
        /*0376*/ 	.byte	0x08
	.zero		1


	//   ....[39]....
        /*0378*/ 	.word	0x000019c0
        /*037c*/ 	.word	0x000000ff
        /*0380*/ 	.word	0x00000088
        /*0384*/ 	.short	0x0101
        /*0386*/ 	.byte	0x04
	.zero		1


	//   ....[40]....
        /*0388*/ 	.word	0x000019e0
        /*038c*/ 	.word	0x000000ff
        /*0390*/ 	.word	0x00000020
        /*0394*/ 	.short	0x010a
        /*0396*/ 	.byte	0x08
	.zero		1


	//   ....[41]....
        /*0398*/ 	.word	0x00001a60
        /*039c*/ 	.word	0x000000ff
        /*03a0*/ 	.word	0x00000020
        /*03a4*/ 	.short	0x010a
        /*03a6*/ 	.byte	0x11
	.zero		1


	//   ....[42]....
        /*03a8*/ 	.word	0x00001bb0
        /*03ac*/ 	.word	0x000000ff
        /*03b0*/ 	.word	0x00000020
        /*03b4*/ 	.short	0x010a
        /*03b6*/ 	.byte	0x08
	.zero		1


	//   ....[43]....
        /*03b8*/ 	.word	0x00001cf0
        /*03bc*/ 	.word	0x00000002
        /*03c0*/ 	.word	0x00000090
        /*03c4*/ 	.short	0x010a
        /*03c6*/ 	.byte	0xff
	.zero		1


	//   ....[44]....
        /*03c8*/ 	.word	0x00001db0
        /*03cc*/ 	.word	0x00000002
        /*03d0*/ 	.word	0x00000000
        /*03d4*/ 	.short	0x0101
        /*03d6*/ 	.byte	0xff
	.zero		1


	//   ....[45]....
        /*03d8*/ 	.word	0x00002310
        /*03dc*/ 	.word	0x000000ff
        /*03e0*/ 	.word	0x00000000
        /*03e4*/ 	.short	0x010a
        /*03e6*/ 	.byte	0x05
	.zero		1


	//   ....[46]....
        /*03e8*/ 	.word	0x000023a0
        /*03ec*/ 	.word	0x000000ff
        /*03f0*/ 	.word	0x00000000
        /*03f4*/ 	.short	0x010a
        /*03f6*/ 	.byte	0x05
	.zero		1


	//   ....[47]....
        /*03f8*/ 	.word	0x00002430
        /*03fc*/ 	.word	0x000000ff
        /*0400*/ 	.word	0x00000000
        /*0404*/ 	.short	0x010a
        /*0406*/ 	.byte	0x05
	.zero		1


	//   ....[48]....
        /*0408*/ 	.word	0x000024d0
        /*040c*/ 	.word	0x00000000
        /*0410*/ 	.word	0x00000000
        /*0414*/ 	.short	0x010a
        /*0416*/ 	.byte	0xff
	.zero		1


	//   ....[49]....
        /*0418*/ 	.word	0x000025f0
        /*041c*/ 	.word	0x00000000
        /*0420*/ 	.word	0x000000f0
        /*0424*/ 	.short	0x010a
        /*0426*/ 	.byte	0xff
	.zero		1


	//   ....[50]....
        /*0428*/ 	.word	0x00002660
        /*042c*/ 	.word	0x00000000
        /*0430*/ 	.word	0x00000000
        /*0434*/ 	.short	0x0101
        /*0436*/ 	.byte	0xff
	.zero		1


	//   ....[51]....
        /*0438*/ 	.word	0x00002680
        /*043c*/ 	.word	0x000000ff
        /*0440*/ 	.word	0x000000a0
        /*0444*/ 	.short	0x010a
        /*0446*/ 	.byte	0x05
	.zero		1


	//   ....[52]....
        /*0448*/ 	.word	0x000027a0
        /*044c*/ 	.word	0x00000000
        /*0450*/ 	.word	0x00000090
        /*0454*/ 	.short	0x010a
        /*0456*/ 	.byte	0xff
	.zero		1


	//   ....[53]....
        /*0458*/ 	.word	0x000028a0
        /*045c*/ 	.word	0x00000000
        /*0460*/ 	.word	0x00000000
        /*0464*/ 	.short	0x0101
        /*0466*/ 	.byte	0xff
	.zero		1


	//   ....[54]....
        /*0468*/ 	.word	0x00002930
        /*046c*/ 	.word	0x000000ff
        /*0470*/ 	.word	0x000000a0
        /*0474*/ 	.short	0x0106
        /*0476*/ 	.byte	0x05
	.zero		1


	//   ....[55]....
        /*0478*/ 	.word	0x00002950
        /*047c*/ 	.word	0x000000ff
        /*0480*/ 	.word	0x000000a0
        /*0484*/ 	.short	0x010a
        /*0486*/ 	.byte	0x05
	.zero		1


	//   ....[56]....
        /*0488*/ 	.word	0x000029e0
        /*048c*/ 	.word	0x000000ff
        /*0490*/ 	.word	0x000000a0
        /*0494*/ 	.short	0x0106
        /*0496*/ 	.byte	0x04
	.zero		1


	//   ....[57]....
        /*0498*/ 	.word	0x00002a20
        /*049c*/ 	.word	0x00000000
        /*04a0*/ 	.word	0x000000a0
        /*04a4*/ 	.short	0x010a
        /*04a6*/ 	.byte	0xff
	.zero		1


	//   ....[58]....
        /*04a8*/ 	.word	0x00002f00
        /*04ac*/ 	.word	0x00000000
        /*04b0*/ 	.word	0x00000090
        /*04b4*/ 	.short	0x010a
        /*04b6*/ 	.byte	0xff
	.zero		1


	//   ....[59]....
        /*04b8*/ 	.word	0x00003000
        /*04bc*/ 	.word	0x00000003
        /*04c0*/ 	.word	0x00000000
        /*04c4*/ 	.short	0x0101
        /*04c6*/ 	.byte	0xff
	.zero		1


	//   ....[60]....
        /*04c8*/ 	.word	0x00003010
        /*04cc*/ 	.word	0x000000ff
        /*04d0*/ 	.word	0x00000000
        /*04d4*/ 	.short	0x010a
        /*04d6*/ 	.byte	0x04
	.zero		1


	//   ....[61]....
        /*04d8*/ 	.word	0x00003030
        /*04dc*/ 	.word	0x000000ff
        /*04e0*/ 	.word	0x000000d0
        /*04e4*/ 	.short	0x010a
        /*04e6*/ 	.byte	0x09
	.zero		1


	//   ....[62]....
        /*04e8*/ 	.word	0x00003170
        /*04ec*/ 	.word	0x000000ff
        /*04f0*/ 	.word	0x00000000
        /*04f4*/ 	.short	0x010a
        /*04f6*/ 	.byte	0x07
	.zero		1


	//   ....[63]....
        /*04f8*/ 	.word	0x000032a0
        /*04fc*/ 	.word	0x000000ff
        /*0500*/ 	.word	0x00000000
        /*0504*/ 	.short	0x010a
        /*0506*/ 	.byte	0x04
	.zero		1


	//   ....[64]....
        /*0508*/ 	.word	0x00003450
        /*050c*/ 	.word	0x000000ff
        /*0510*/ 	.word	0x00000000
        /*0514*/ 	.short	0x010a
        /*0516*/ 	.byte	0x05
	.zero		1


	//   ....[65]....
        /*0518*/ 	.word	0x000034e0
        /*051c*/ 	.word	0x000000ff
        /*0520*/ 	.word	0x00000000
        /*0524*/ 	.short	0x010a
        /*0526*/ 	.byte	0x05
	.zero		1


	//   ....[66]....
        /*0528*/ 	.word	0x00003570
        /*052c*/ 	.word	0x000000ff
        /*0530*/ 	.word	0x00000000
        /*0534*/ 	.short	0x010a
        /*0536*/ 	.byte	0x05
	.zero		1


	//   ....[67]....
        /*0538*/ 	.word	0x00003600
        /*053c*/ 	.word	0x000000ff
        /*0540*/ 	.word	0x00000000
        /*0544*/ 	.short	0x010a
        /*0546*/ 	.byte	0x07
	.zero		1


	//   ....[68]....
        /*0548*/ 	.word	0x00003a80
        /*054c*/ 	.word	0x00000000
        /*0550*/ 	.word	0x00000090
        /*0554*/ 	.short	0x010a
        /*0556*/ 	.byte	0xff
	.zero		1


	//   ....[69]....
        /*0558*/ 	.word	0x00003b40
        /*055c*/ 	.word	0x00000000
        /*0560*/ 	.word	0x00000000
        /*0564*/ 	.short	0x0101
        /*0566*/ 	.byte	0xff
	.zero		1


	//   ....[70]....
        /*0568*/ 	.word	0x00003e60
        /*056c*/ 	.word	0x000000ff
        /*0570*/ 	.word	0x00000088
        /*0574*/ 	.short	0x010a
        /*0576*/ 	.byte	0x07
	.zero		1


	//   ....[71]....
        /*0578*/ 	.word	0x00004050
        /*057c*/ 	.word	0x000000ff
        /*0580*/ 	.word	0x00000060
        /*0584*/ 	.short	0x010a
        /*0586*/ 	.byte	0x07
	.zero		1


	//   ....[72]....
        /*0588*/ 	.word	0x000041c0
        /*058c*/ 	.word	0x000000ff
        /*0590*/ 	.word	0x00000040
        /*0594*/ 	.short	0x010b
        /*0596*/ 	.byte	0x07
	.zero		1


	//   ....[73]....
        /*0598*/ 	.word	0x000041d0
        /*059c*/ 	.word	0x000000ff
        /*05a0*/ 	.word	0x00000000
        /*05a4*/ 	.short	0x0101
        /*05a6*/ 	.byte	0x08
	.zero		1


	//   ....[74]....
        /*05a8*/ 	.word	0x000041e0
        /*05ac*/ 	.word	0x000000ff
        /*05b0*/ 	.word	0x00000068
        /*05b4*/ 	.short	0x010a
        /*05b6*/ 	.byte	0x07
	.zero		1


	//   ....[75]....
        /*05b8*/ 	.word	0x00004330
        /*05bc*/ 	.word	0x000000ff
        /*05c0*/ 	.word	0x00000048
        /*05c4*/ 	.short	0x010b
        /*05c6*/ 	.byte	0x07
	.zero		1


	//   ....[76]....
        /*05c8*/ 	.word	0x00004340
        /*05cc*/ 	.word	0x000000ff
        /*05d0*/ 	.word	0x00000000
        /*05d4*/ 	.short	0x0101
        /*05d6*/ 	.byte	0x08
	.zero		1


	//   ....[77]....
        /*05d8*/ 	.word	0x00004350
        /*05dc*/ 	.word	0x000000ff
        /*05e0*/ 	.word	0x00000070
        /*05e4*/ 	.short	0x010a
        /*05e6*/ 	.byte	0x07
	.zero		1


	//   ....[78]....
        /*05e8*/ 	.word	0x000044d0
        /*05ec*/ 	.word	0x000000ff
        /*05f0*/ 	.word	0x00000050
        /*05f4*/ 	.short	0x010b
        /*05f6*/ 	.byte	0x07
	.zero		1


	//   ....[79]....
        /*05f8*/ 	.word	0x00004510
        /*05fc*/ 	.word	0x000000ff
        /*0600*/ 	.word	0x00000000
        /*0604*/ 	.short	0x0101
        /*0606*/ 	.byte	0x08
	.zero		1


	//   ....[80]....
        /*0608*/ 	.word	0x00004550
        /*060c*/ 	.word	0x000000ff
        /*0610*/ 	.word	0x00000078
        /*0614*/ 	.short	0x010a
        /*0616*/ 	.byte	0x07
	.zero		1


	//   ....[81]....
        /*0618*/ 	.word	0x00004790
        /*061c*/ 	.word	0x000000ff
        /*0620*/ 	.word	0x00000058
        /*0624*/ 	.short	0x010b
        /*0626*/ 	.byte	0x07
	.zero		1


	//   ....[82]....
        /*0628*/ 	.word	0x000047b0
        /*062c*/ 	.word	0x000000ff
        /*0630*/ 	.word	0x00000000
        /*0634*/ 	.short	0x0101
        /*0636*/ 	.byte	0x0d
	.zero		1


	//   ....[83]....
        /*0638*/ 	.word	0x000047e0
        /*063c*/ 	.word	0x000000ff
        /*0640*/ 	.word	0x00000060
        /*0644*/ 	.short	0x010a
        /*0646*/ 	.byte	0x07
	.zero		1


	//   ....[84]....
        /*0648*/ 	.word	0x00004800
        /*064c*/ 	.word	0x000000ff
        /*0650*/ 	.word	0x00000068
        /*0654*/ 	.short	0x010a
        /*0656*/ 	.byte	0x07
	.zero		1


	//   ....[85]....
        /*0658*/ 	.word	0x00004820
        /*065c*/ 	.word	0x000000ff
        /*0660*/ 	.word	0x00000070
        /*0664*/ 	.short	0x010a
        /*0666*/ 	.byte	0x07
	.zero		1


	//   ....[86]....
        /*0668*/ 	.word	0x00004860
        /*066c*/ 	.word	0x00000000
        /*0670*/ 	.word	0x00000078
        /*0674*/ 	.short	0x010a
        /*0676*/ 	.byte	0xff
	.zero		1


	//   ....[87]....
        /*0678*/ 	.word	0x00004ba0
        /*067c*/ 	.word	0x00000000
        /*0680*/ 	.word	0x00000090
        /*0684*/ 	.short	0x010a
        /*0686*/ 	.byte	0xff
	.zero		1


	//   ....[88]....
        /*0688*/ 	.word	0x00004cb0
        /*068c*/ 	.word	0x00000000
        /*0690*/ 	.word	0x00000000
        /*0694*/ 	.short	0x0101
        /*0696*/ 	.byte	0xff
	.zero		1


	//   ....[89]....
        /*0698*/ 	.word	0x000056d0
        /*069c*/ 	.word	0x00000002
        /*06a0*/ 	.word	0x00000040
        /*06a4*/ 	.short	0x010a
        /*06a6*/ 	.byte	0xff
	.zero		1


	//   ....[90]....
        /*06a8*/ 	.word	0x00005710
        /*06ac*/ 	.word	0x00000071
        /*06b0*/ 	.word	0x000000b0
        /*06b4*/ 	.short	0x010a
        /*06b6*/ 	.byte	0xff
	.zero		1


	//   ....[91]....
        /*06b8*/ 	.word	0x00005850
        /*06bc*/ 	.word	0x00000002
        /*06c0*/ 	.word	0x00000040
        /*06c4*/ 	.short	0x010a
        /*06c6*/ 	.byte	0xff
	.zero		1


	//   ....[92]....
        /*06c8*/ 	.word	0x00005970
        /*06cc*/ 	.word	0x00000000
        /*06d0*/ 	.word	0x00000000
        /*06d4*/ 	.short	0x0101
        /*06d6*/ 	.byte	0xff
	.zero		1


	//   ....[93]....
        /*06d8*/ 	.word	0x000059f0
        /*06dc*/ 	.word	0x00000071
        /*06e0*/ 	.word	0x000000b0
        /*06e4*/ 	.short	0x010a
        /*06e6*/ 	.byte	0xff
	.zero		1


	//   ....[94]....
        /*06e8*/ 	.word	0x00006540
        /*06ec*/ 	.word	0x00000000
        /*06f0*/ 	.word	0x00000040
        /*06f4*/ 	.short	0x010a
        /*06f6*/ 	.byte	0xff
	.zero		1


	//   ....[95]....
        /*06f8*/ 	.word	0x00006600
        /*06fc*/ 	.word	0x00000000
        /*0700*/ 	.word	0x00000040
        /*0704*/ 	.short	0x010a
        /*0706*/ 	.byte	0xff
	.zero		1


	//   ....[96]....
        /*0708*/ 	.word	0x00006730
        /*070c*/ 	.word	0x00000000
        /*0710*/ 	.word	0x00000000
        /*0714*/ 	.short	0x0101
        /*0716*/ 	.byte	0xff
	.zero		1


	//   ....[97]....
        /*0718*/ 	.word	0x000072a0
        /*071c*/ 	.word	0x00000000
        /*0720*/ 	.word	0x00000040
        /*0724*/ 	.short	0x010a
        /*0726*/ 	.byte	0xff
	.zero		1


	//   ....[98]....
        /*0728*/ 	.word	0x00007360
        /*072c*/ 	.word	0x00000000
        /*0730*/ 	.word	0x00000040
        /*0734*/ 	.short	0x010a
        /*0736*/ 	.byte	0xff
	.zero		1


	//   ....[99]....
        /*0738*/ 	.word	0x00007490
        /*073c*/ 	.word	0x00000000
        /*0740*/ 	.word	0x00000000
        /*0744*/ 	.short	0x0101
        /*0746*/ 	.byte	0xff
	.zero		1


	//   ....[100]....
        /*0748*/ 	.word	0x00008030
        /*074c*/ 	.word	0x00000000
        /*0750*/ 	.word	0x00000040
        /*0754*/ 	.short	0x010a
        /*0756*/ 	.byte	0xff
	.zero		1


	//   ....[101]....
        /*0758*/ 	.word	0x000080f0
        /*075c*/ 	.word	0x00000000
        /*0760*/ 	.word	0x00000040
        /*0764*/ 	.short	0x010a
        /*0766*/ 	.byte	0xff
	.zero		1


	//   ....[102]....
        /*0768*/ 	.word	0x00008220
        /*076c*/ 	.word	0x00000000
        /*0770*/ 	.word	0x00000000
        /*0774*/ 	.short	0x0101
        /*0776*/ 	.byte	0xff
	.zero		1


	//   ....[103]....
        /*0778*/ 	.word	0x00008660
        /*077c*/ 	.word	0x000000ff
        /*0780*/ 	.word	0x00000000
        /*0784*/ 	.short	0x0101
        /*0786*/ 	.byte	0x05
	.zero		1


	//   ....[104]....
        /*0788*/ 	.word	0x00008ea0
        /*078c*/ 	.word	0x00000002
        /*0790*/ 	.word	0x00000100
        /*0794*/ 	.short	0x010a
        /*0796*/ 	.byte	0xff
	.zero		1


	//   ....[105]....
        /*0798*/ 	.word	0x00008f00
        /*079c*/ 	.word	0x00000002
        /*07a0*/ 	.word	0x00000020
        /*07a4*/ 	.short	0x010a
        /*07a6*/ 	.byte	0xff
	.zero		1


	//   ....[106]....
        /*07a8*/ 	.word	0x00008f60
        /*07ac*/ 	.word	0x00000002
        /*07b0*/ 	.word	0x00000020
        /*07b4*/ 	.short	0x010a
        /*07b6*/ 	.byte	0xff
	.zero		1


	//   ....[107]....
        /*07b8*/ 	.word	0x00008fb0
        /*07bc*/ 	.word	0x00000002
        /*07c0*/ 	.word	0x00000090
        /*07c4*/ 	.short	0x010a
        /*07c6*/ 	.byte	0xff
	.zero		1


	//   ....[108]....
        /*07c8*/ 	.word	0x00009010
        /*07cc*/ 	.word	0x00000000
        /*07d0*/ 	.word	0x00000000
        /*07d4*/ 	.short	0x010a
        /*07d6*/ 	.byte	0xff
	.zero		1


	//   ....[109]....
        /*07d8*/ 	.word	0x00009070
        /*07dc*/ 	.word	0x00000000
        /*07e0*/ 	.word	0x00000000
        /*07e4*/ 	.short	0x010a
        /*07e6*/ 	.byte	0xff
	.zero		1


	//   ....[110]....
        /*07e8*/ 	.word	0x000090d0
        /*07ec*/ 	.word	0x00000000
        /*07f0*/ 	.word	0x00000000
        /*07f4*/ 	.short	0x010a
        /*07f6*/ 	.byte	0xff
	.zero		1


	//   ....[111]....
        /*07f8*/ 	.word	0x00009120
        /*07fc*/ 	.word	0x00000000
        /*0800*/ 	.word	0x000000f0
        /*0804*/ 	.short	0x010a
        /*0806*/ 	.byte	0xff
	.zero		1


	//   ....[112]....
        /*0808*/ 	.word	0x00009180
        /*080c*/ 	.word	0x00000000
        /*0810*/ 	.word	0x000000a0
        /*0814*/ 	.short	0x010a
        /*0816*/ 	.byte	0xff
	.zero		1


	//   ....[113]....
        /*0818*/ 	.word	0x000091d0
        /*081c*/ 	.word	0x00000000
        /*0820*/ 	.word	0x00000090
        /*0824*/ 	.short	0x010a
        /*0826*/ 	.byte	0xff
	.zero		1


	//   ....[114]....
        /*0828*/ 	.word	0x00009230
        /*082c*/ 	.word	0x00000000
        /*0830*/ 	.word	0x000000a0
        /*0834*/ 	.short	0x010a
        /*0836*/ 	.byte	0xff
	.zero		1


	//   ....[115]....
        /*0838*/ 	.word	0x00009280
        /*083c*/ 	.word	0x00000000
        /*0840*/ 	.word	0x00000090
        /*0844*/ 	.short	0x010a
        /*0846*/ 	.byte	0xff
	.zero		1


	//   ....[116]....
        /*0848*/ 	.word	0x000092e0
        /*084c*/ 	.word	0x00000002
        /*0850*/ 	.word	0x000000d0
        /*0854*/ 	.short	0x010a
        /*0856*/ 	.byte	0xff
	.zero		1


	//   ....[117]....
        /*0858*/ 	.word	0x00009340
        /*085c*/ 	.word	0x00000000
        /*0860*/ 	.word	0x00000000
        /*0864*/ 	.short	0x010a
        /*0866*/ 	.byte	0xff
	.zero		1


	//   ....[118]....
        /*0868*/ 	.word	0x000093a0
        /*086c*/ 	.word	0x00000000
        /*0870*/ 	.word	0x00000000
        /*0874*/ 	.short	0x010a
        /*0876*/ 	.byte	0xff
	.zero		1


	//   ....[119]....
        /*0878*/ 	.word	0x00009400
        /*087c*/ 	.word	0x00000000
        /*0880*/ 	.word	0x00000000
        /*0884*/ 	.short	0x010a
        /*0886*/ 	.byte	0xff
	.zero		1


	//   ....[120]....
        /*0888*/ 	.word	0x00009460
        /*088c*/ 	.word	0x00000000
        /*0890*/ 	.word	0x00000000
        /*0894*/ 	.short	0x010a
        /*0896*/ 	.byte	0xff
	.zero		1


	//   ....[121]....
        /*0898*/ 	.word	0x000094c0
        /*089c*/ 	.word	0x00000000
        /*08a0*/ 	.word	0x00000000
        /*08a4*/ 	.short	0x010a
        /*08a6*/ 	.byte	0xff
	.zero		1


	//   ....[122]....
        /*08a8*/ 	.word	0x00009510
        /*08ac*/ 	.word	0x00000000
        /*08b0*/ 	.word	0x00000090
        /*08b4*/ 	.short	0x010a
        /*08b6*/ 	.byte	0xff
	.zero		1


	//   ....[123]....
        /*08b8*/ 	.word	0x00009570
        /*08bc*/ 	.word	0x00000000
        /*08c0*/ 	.word	0x00000088
        /*08c4*/ 	.short	0x010a
        /*08c6*/ 	.byte	0xff
	.zero		1


	//   ....[124]....
        /*08c8*/ 	.word	0x000095d0
        /*08cc*/ 	.word	0x00000000
        /*08d0*/ 	.word	0x00000060
        /*08d4*/ 	.short	0x010a
        /*08d6*/ 	.byte	0xff
	.zero		1


	//   ....[125]....
        /*08d8*/ 	.word	0x00009630
        /*08dc*/ 	.word	0x00000000
        /*08e0*/ 	.word	0x00000068
        /*08e4*/ 	.short	0x010a
        /*08e6*/ 	.byte	0xff
	.zero		1


	//   ....[126]....
        /*08e8*/ 	.word	0x00009690
        /*08ec*/ 	.word	0x00000000
        /*08f0*/ 	.word	0x00000070
        /*08f4*/ 	.short	0x010a
        /*08f6*/ 	.byte	0xff
	.zero		1


	//   ....[127]....
        /*08f8*/ 	.word	0x000096f0
        /*08fc*/ 	.word	0x00000000
        /*0900*/ 	.word	0x00000078
        /*0904*/ 	.short	0x010a
        /*0906*/ 	.byte	0xff
	.zero		1


	//   ....[128]....
        /*0908*/ 	.word	0x00009750
        /*090c*/ 	.word	0x00000000
        /*0910*/ 	.word	0x00000060
        /*0914*/ 	.short	0x010a
        /*0916*/ 	.byte	0xff
	.zero		1


	//   ....[129]....
        /*0918*/ 	.word	0x000097b0
        /*091c*/ 	.word	0x00000000
        /*0920*/ 	.word	0x00000068
        /*0924*/ 	.short	0x010a
        /*0926*/ 	.byte	0xff
	.zero		1


	//   ....[130]....
        /*0928*/ 	.word	0x00009810
        /*092c*/ 	.word	0x00000000
        /*0930*/ 	.word	0x00000070
        /*0934*/ 	.short	0x010a
        /*0936*/ 	.byte	0xff
	.zero		1


	//   ....[131]....
        /*0938*/ 	.word	0x00009860
        /*093c*/ 	.word	0x00000000
        /*0940*/ 	.word	0x00000090
        /*0944*/ 	.short	0x010a
        /*0946*/ 	.byte	0xff
	.zero		1


	//   ....[132]....
        /*0948*/ 	.word	0x000098b0
        /*094c*/ 	.word	0x00000002
        /*0950*/ 	.word	0x00000040
        /*0954*/ 	.short	0x010a
        /*0956*/ 	.byte	0xff
	.zero		1


	//   ....[133]....
        /*0958*/ 	.word	0x00009900
        /*095c*/ 	.word	0x00000071
        /*0960*/ 	.word	0x000000b0
        /*0964*/ 	.short	0x010a
        /*0966*/ 	.byte	0xff
	.zero		1


	//   ....[134]....
        /*0968*/ 	.word	0x00009950
        /*096c*/ 	.word	0x00000000
        /*0970*/ 	.word	0x00000040
        /*0974*/ 	.short	0x010a
        /*0976*/ 	.byte	0xff
	.zero		1


	//   ....[135]....
        /*0978*/ 	.word	0x000099a0
        /*097c*/ 	.word	0x00000000
        /*0980*/ 	.word	0x00000040
        /*0984*/ 	.short	0x010a
        /*0986*/ 	.byte	0xff
	.zero		1


	//   ....[136]....
        /*0988*/ 	.word	0x000099f0
        /*098c*/ 	.word	0x00000000
        /*0990*/ 	.word	0x00000040
        /*0994*/ 	.short	0x010a
        /*0996*/ 	.byte	0xff
	.zero		1


	//----- nvinfo : EIATTR_NUM_MBARRIERS
	.align		4
.L_48:
        /*0998*/ 	.byte	0x03, 0x38
        /*099a*/ 	.short	0x0022


	//----- nvinfo : EIATTR_EXIT_INSTR_OFFSETS
	.align		4
        /*099c*/ 	.byte	0x04, 0x1c
        /*099e*/ 	.short	(.L_50 - .L_49)


	//   ....[0]....
.L_49:
        /*09a0*/ 	.word	0x00002500


	//   ....[1]....
        /*09a4*/ 	.word	0x000029f0


	//   ....[2]....
        /*09a8*/ 	.word	0x00002a50


	//   ....[3]....
        /*09ac*/ 	.word	0x00003860


	//   ....[4]....
        /*09b0*/ 	.word	0x00004890


	//   ....[5]....
        /*09b4*/ 	.word	0x000048d0


	//   ....[6]....
        /*09b8*/ 	.word	0x00008e90


	//----- nvinfo : EIATTR_MAX_THREADS
	.align		4
.L_50:
        /*09bc*/ 	.byte	0x04, 0x05
        /*09be*/ 	.short	(.L_52 - .L_51)
.L_51:
        /*09c0*/ 	.word	0x00000100
        /*09c4*/ 	.word	0x00000001
        /*09c8*/ 	.word	0x00000001


	//----- nvinfo : EIATTR_CRS_STACK_SIZE
	.align		4
.L_52:
        /*09cc*/ 	.byte	0x04, 0x1e
        /*09ce*/ 	.short	(.L_54 - .L_53)
.L_53:
        /*09d0*/ 	.word	0x00000000


	//----- nvinfo : EIATTR_CBANK_PARAM_SIZE
	.align		4
.L_54:
        /*09d4*/ 	.byte	0x03, 0x19
        /*09d6*/ 	.short	0x0800


	//----- nvinfo : EIATTR_PARAM_CBANK
	.align		4
        /*09d8*/ 	.byte	0x04, 0x0a
        /*09da*/ 	.short	(.L_56 - .L_55)
	.align		4
.L_55:
        /*09dc*/ 	.word	index@(.nv.constant0._ZN7cutlass13device_kernelINS_4gemm6kernel13GemmUniversalIN4cute5tupleIJiiiiEEENS1_10collective13CollectiveMmaINS1_35MainloopSm100TmaUmmaWarpSpecializedILi4ELi2ELi4ENS5_IJNS4_1CILi1EEESB_SB_EEEEENS5_IJNSA_ILi64EEENSA_ILi256EEENSA_ILi32EEEEEENS_12float_e5m2_tENS5_IJlSB_lEEESI_SJ_NS4_8TiledMMAINS4_8MMA_AtomIJNS4_10MMA_TraitsINS4_19SM100_MMA_F8F6F4_SSEJSI_SI_fSE_SF_NS4_17integral_constantINS4_4UMMA5MajorELSQ_0EEESR_NSO_INSP_7ScaleInELSS_0EEEST_EEEEEENS4_6LayoutISC_NS5_IJNSA_ILi0EEESX_SX_EEEEENS5_IJNS4_10UnderscoreES10_S10_EEEEENS4_13SM90_TMA_LOADENS4_14ComposedLayoutINS4_7SwizzleILi1ELi4ELi3EEENS4_18smem_ptr_flag_bitsILi8EEENSW_INS5_IJNSA_ILi8EEESG_EEENS5_IJSG_SB_EEEEEEEvNS4_8identityES13_S1D_vS1E_EENS_8epilogue10collective18CollectiveEpilogueINS1G_23Sm100TmaWarpSpecializedILi4ELi2ELi32ELb0ELb0EEEJSH_NS5_IJNSW_ISE_SB_EES1L_EEESI_SJ_SI_SJ_NS1G_6fusion15FusionCallbacksIS1K_NS1N_17LinearCombinationISI_fSI_fLNS_15FloatRoundStyleE2EEESH_S1M_JEEENS4_5SM1004TMEM4LOAD26SM100_TMEM_LOAD_16dp32b32xES13_NS14_INS15_ILi2ELi4ELi3EEES18_NSW_INS5_IJS19_SE_EEENS5_IJSE_SB_EEEEEEENS4_39AutoVectorizingCopyWithAssumedAlignmentILi128EEENS4_14SM90_TMA_STOREES21_S23_S23_EEEvvEEEEvNT_6ParamsE)
        /*09e0*/ 	.short	0x0380
        /*09e2*/ 	.short	0x0800


	//----- nvinfo : EIATTR_SW_WAR
	.align		4
.L_56:
        /*09e4*/ 	.byte	0x04, 0x36
        /*09e6*/ 	.short	(.L_58 - .L_57)
.L_57:
        /*09e8*/ 	.word	0x00000008
.L_58:


//--------------------- .nv.callgraph             --------------------------
	.section	.nv.callgraph,"",@"SHT_CUDA_CALLGRAPH"
	.align	4
	.sectionentsize	8
	.align		4
        /*0000*/ 	.word	0x00000000
	.align		4
        /*0004*/ 	.word	0xffffffff
	.align		4
        /*0008*/ 	.word	index@(_ZN7cutlass13device_kernelINS_4gemm6kernel13GemmUniversalIN4cute5tupleIJiiiiEEENS1_10collective13CollectiveMmaINS1_35MainloopSm100TmaUmmaWarpSpecializedILi4ELi2ELi4ENS5_IJNS4_1CILi1EEESB_SB_EEEEENS5_IJNSA_ILi64EEENSA_ILi256EEENSA_ILi32EEEEEENS_12float_e5m2_tENS5_IJlSB_lEEESI_SJ_NS4_8TiledMMAINS4_8MMA_AtomIJNS4_10MMA_TraitsINS4_19SM100_MMA_F8F6F4_SSEJSI_SI_fSE_SF_NS4_17integral_constantINS4_4UMMA5MajorELSQ_0EEESR_NSO_INSP_7ScaleInELSS_0EEEST_EEEEEENS4_6LayoutISC_NS5_IJNSA_ILi0EEESX_SX_EEEEENS5_IJNS4_10UnderscoreES10_S10_EEEEENS4_13SM90_TMA_LOADENS4_14ComposedLayoutINS4_7SwizzleILi1ELi4ELi3EEENS4_18smem_ptr_flag_bitsILi8EEENSW_INS5_IJNSA_ILi8EEESG_EEENS5_IJSG_SB_EEEEEEEvNS4_8identityES13_S1D_vS1E_EENS_8epilogue10collective18CollectiveEpilogueINS1G_23Sm100TmaWarpSpecializedILi4ELi2ELi32ELb0ELb0EEEJSH_NS5_IJNSW_ISE_SB_EES1L_EEESI_SJ_SI_SJ_NS1G_6fusion15FusionCallbacksIS1K_NS1N_17LinearCombinationISI_fSI_fLNS_15FloatRoundStyleE2EEESH_S1M_JEEENS4_5SM1004TMEM4LOAD26SM100_TMEM_LOAD_16dp32b32xES13_NS14_INS15_ILi2ELi4ELi3EEES18_NSW_INS5_IJS19_SE_EEENS5_IJSE_SB_EEEEEEENS4_39AutoVectorizingCopyWithAssumedAlignmentILi128EEENS4_14SM90_TMA_STOREES21_S23_S23_EEEvvEEEEvNT_6ParamsE)
	.align		4
        /*000c*/ 	.word	index@(__assertfail)
	.align		4
        /*0010*/ 	.word	0x00000000
	.align		4
        /*0014*/ 	.word	0xfffffffe
	.align		4
        /*0018*/ 	.word	0x00000000
	.align		4
        /*001c*/ 	.word	0xfffffffd
	.align		4
        /*0020*/ 	.word	0x00000000
	.align		4
        /*0024*/ 	.word	0xfffffffc


//--------------------- .nv.constant4             --------------------------
	.section	.nv.constant4,"a",@progbits
	.align	8
	.align		8
.nv.constant4:
        /*0000*/ 	.dword	__assertfail
	.align		8
        /*0008*/ 	.dword	__unnamed_1
	.align		8
        /*0010*/ 	.dword	__unnamed_2
	.align		8
        /*0018*/ 	.dword	__unnamed_3
	.align		8
        /*0020*/ 	.dword	_ZN39_INTERNAL_68da4fa4_4_k_cu_efcdccae_94794cuda3std3__45__cpo5beginE
	.align		8
        /*0028*/ 	.dword	_ZN39_INTERNAL_68da4fa4_4_k_cu_efcdccae_94794cuda3std3__45__cpo3endE
	.align		8
        /*0030*/ 	.dword	_ZN39_INTERNAL_68da4fa4_4_k_cu_efcdccae_94794cuda3std3__45__cpo6cbeginE
	.align		8
        /*0038*/ 	.dword	_ZN39_INTERNAL_68da4fa4_4_k_cu_efcdccae_94794cuda3std3__45__cpo4cendE
	.align		8
        /*0040*/ 	.dword	_ZN39_INTERNAL_68da4fa4_4_k_cu_efcdccae_94794cuda3std3__441_GLOBAL__N__68da4fa4_4_k_cu_efcdccae_94796ignoreE
	.align		8
        /*0048*/ 	.dword	_ZN39_INTERNAL_68da4fa4_4_k_cu_efcdccae_94794cuda3std3__419piecewise_constructE
	.align		8
        /*0050*/ 	.dword	_ZN39_INTERNAL_68da4fa4_4_k_cu_efcdccae_94794cuda3std3__48in_placeE
	.align		8
        /*0058*/ 	.dword	_ZN39_INTERNAL_68da4fa4_4_k_cu_efcdccae_94794cuda3std6ranges3__45__cpo4swapE
	.align		8
        /*0060*/ 	.dword	_ZN39_INTERNAL_68da4fa4_4_k_cu_efcdccae_94794cuda3std6ranges3__45__cpo9iter_moveE
	.align		8
        /*0068*/ 	.dword	_ZN39_INTERNAL_68da4fa4_4_k_cu_efcdccae_94794cute7productE
	.align		8
        /*0070*/ 	.dword	_ZN39_INTERNAL_68da4fa4_4_k_cu_efcdccae_94794cute1_E
	.align		8
        /*0078*/ 	.dword	$str$25
	.align		8
        /*0080*/ 	.dword	$str$26
	.align		8
        /*0088*/ 	.dword	$str$27
	.align		8
        /*0090*/ 	.dword	$str$28


//--------------------- .text._ZN7cutlass13device_kernelINS_4gemm6kernel13GemmUniversalIN4cute5tupleIJiiiiEEENS1_10collective13CollectiveMmaINS1_35MainloopSm100TmaUmmaWarpSpecializedILi4ELi2ELi4ENS5_IJNS4_1CILi1EEESB_SB_EEEEENS5_IJNSA_ILi64EEENSA_ILi256EEENSA_ILi32EEEEEENS_12float_e5m2_tENS5_IJlSB_lEEESI_SJ_NS4_8TiledMMAINS4_8MMA_AtomIJNS4_10MMA_TraitsINS4_19SM100_MMA_F8F6F4_SSEJSI_SI_fSE_SF_NS4_17integral_constantINS4_4UMMA5MajorELSQ_0EEESR_NSO_INSP_7ScaleInELSS_0EEEST_EEEEEENS4_6LayoutISC_NS5_IJNSA_ILi0EEESX_SX_EEEEENS5_IJNS4_10UnderscoreES10_S10_EEEEENS4_13SM90_TMA_LOADENS4_14ComposedLayoutINS4_7SwizzleILi1ELi4ELi3EEENS4_18smem_ptr_flag_bitsILi8EEENSW_INS5_IJNSA_ILi8EEESG_EEENS5_IJSG_SB_EEEEEEEvNS4_8identityES13_S1D_vS1E_EENS_8epilogue10collective18CollectiveEpilogueINS1G_23Sm100TmaWarpSpecializedILi4ELi2ELi32ELb0ELb0EEEJSH_NS5_IJNSW_ISE_SB_EES1L_EEESI_SJ_SI_SJ_NS1G_6fusion15FusionCallbacksIS1K_NS1N_17LinearCombinationISI_fSI_fLNS_15FloatRoundStyleE2EEESH_S1M_JEEENS4_5SM1004TMEM4LOAD26SM100_TMEM_LOAD_16dp32b32xES13_NS14_INS15_ILi2ELi4ELi3EEES18_NSW_INS5_IJS19_SE_EEENS5_IJSE_SB_EEEEEEENS4_39AutoVectorizingCopyWithAssumedAlignmentILi128EEENS4_14SM90_TMA_STOREES21_S23_S23_EEEvvEEEEvNT_6ParamsE --------------------------
	.section	.text._ZN7cutlass13device_kernelINS_4gemm6kernel13GemmUniversalIN4cute5tupleIJiiiiEEENS1_10collective13CollectiveMmaINS1_35MainloopSm100TmaUmmaWarpSpecializedILi4ELi2ELi4ENS5_IJNS4_1CILi1EEESB_SB_EEEEENS5_IJNSA_ILi64EEENSA_ILi256EEENSA_ILi32EEEEEENS_12float_e5m2_tENS5_IJlSB_lEEESI_SJ_NS4_8TiledMMAINS4_8MMA_AtomIJNS4_10MMA_TraitsINS4_19SM100_MMA_F8F6F4_SSEJSI_SI_fSE_SF_NS4_17integral_constantINS4_4UMMA5MajorELSQ_0EEESR_NSO_INSP_7ScaleInELSS_0EEEST_EEEEEENS4_6LayoutISC_NS5_IJNSA_ILi0EEESX_SX_EEEEENS5_IJNS4_10UnderscoreES10_S10_EEEEENS4_13SM90_TMA_LOADENS4_14ComposedLayoutINS4_7SwizzleILi1ELi4ELi3EEENS4_18smem_ptr_flag_bitsILi8EEENSW_INS5_IJNSA_ILi8EEESG_EEENS5_IJSG_SB_EEEEEEEvNS4_8identityES13_S1D_vS1E_EENS_8epilogue10collective18CollectiveEpilogueINS1G_23Sm100TmaWarpSpecializedILi4ELi2ELi32ELb0ELb0EEEJSH_NS5_IJNSW_ISE_SB_EES1L_EEESI_SJ_SI_SJ_NS1G_6fusion15FusionCallbacksIS1K_NS1N_17LinearCombinationISI_fSI_fLNS_15FloatRoundStyleE2EEESH_S1M_JEEENS4_5SM1004TMEM4LOAD26SM100_TMEM_LOAD_16dp32b32xES13_NS14_INS15_ILi2ELi4ELi3EEES18_NSW_INS5_IJS19_SE_EEENS5_IJSE_SB_EEEEEEENS4_39AutoVectorizingCopyWithAssumedAlignmentILi128EEENS4_14SM90_TMA_STOREES21_S23_S23_EEEvvEEEEvNT_6ParamsE,"ax",@progbits
	.align	128
.text._ZN7cutlass13device_kernelINS_4gemm6kernel13GemmUniversalIN4cute5tupleIJiiiiEEENS1_10collective13CollectiveMmaINS1_35MainloopSm100TmaUmmaWarpSpecializedILi4ELi2ELi4ENS5_IJNS4_1CILi1EEESB_SB_EEEEENS5_IJNSA_ILi64EEENSA_ILi256EEENSA_ILi32EEEEEENS_12float_e5m2_tENS5_IJlSB_lEEESI_SJ_NS4_8TiledMMAINS4_8MMA_AtomIJNS4_10MMA_TraitsINS4_19SM100_MMA_F8F6F4_SSEJSI_SI_fSE_SF_NS4_17integral_constantINS4_4UMMA5MajorELSQ_0EEESR_NSO_INSP_7ScaleInELSS_0EEEST_EEEEEENS4_6LayoutISC_NS5_IJNSA_ILi0EEESX_SX_EEEEENS5_IJNS4_10UnderscoreES10_S10_EEEEENS4_13SM90_TMA_LOADENS4_14ComposedLayoutINS4_7SwizzleILi1ELi4ELi3EEENS4_18smem_ptr_flag_bitsILi8EEENSW_INS5_IJNSA_ILi8EEESG_EEENS5_IJSG_SB_EEEEEEEvNS4_8identityES13_S1D_vS1E_EENS_8epilogue10collective18CollectiveEpilogueINS1G_23Sm100TmaWarpSpecializedILi4ELi2ELi32ELb0ELb0EEEJSH_NS5_IJNSW_ISE_SB_EES1L_EEESI_SJ_SI_SJ_NS1G_6fusion15FusionCallbacksIS1K_NS1N_17LinearCombinationISI_fSI_fLNS_15FloatRoundStyleE2EEESH_S1M_JEEENS4_5SM1004TMEM4LOAD26SM100_TMEM_LOAD_16dp32b32xES13_NS14_INS15_ILi2ELi4ELi3EEES18_NSW_INS5_IJS19_SE_EEENS5_IJSE_SB_EEEEEEENS4_39AutoVectorizingCopyWithAssumedAlignmentILi128EEENS4_14SM90_TMA_STOREES21_S23_S23_EEEvvEEEEvNT_6ParamsE:
        .type           _ZN7cutlass13device_kernelINS_4gemm6kernel13GemmUniversalIN4cute5tupleIJiiiiEEENS1_10collective13CollectiveMmaINS1_35MainloopSm100TmaUmmaWarpSpecializedILi4ELi2ELi4ENS5_IJNS4_1CILi1EEESB_SB_EEEEENS5_IJNSA_ILi64EEENSA_ILi256EEENSA_ILi32EEEEEENS_12float_e5m2_tENS5_IJlSB_lEEESI_SJ_NS4_8TiledMMAINS4_8MMA_AtomIJNS4_10MMA_TraitsINS4_19SM100_MMA_F8F6F4_SSEJSI_SI_fSE_SF_NS4_17integral_constantINS4_4UMMA5MajorELSQ_0EEESR_NSO_INSP_7ScaleInELSS_0EEEST_EEEEEENS4_6LayoutISC_NS5_IJNSA_ILi0EEESX_SX_EEEEENS5_IJNS4_10UnderscoreES10_S10_EEEEENS4_13SM90_TMA_LOADENS4_14ComposedLayoutINS4_7SwizzleILi1ELi4ELi3EEENS4_18smem_ptr_flag_bitsILi8EEENSW_INS5_IJNSA_ILi8EEESG_EEENS5_IJSG_SB_EEEEEEEvNS4_8identityES13_S1D_vS1E_EENS_8epilogue10collective18CollectiveEpilogueINS1G_23Sm100TmaWarpSpecializedILi4ELi2ELi32ELb0ELb0EEEJSH_NS5_IJNSW_ISE_SB_EES1L_EEESI_SJ_SI_SJ_NS1G_6fusion15FusionCallbacksIS1K_NS1N_17LinearCombinationISI_fSI_fLNS_15FloatRoundStyleE2EEESH_S1M_JEEENS4_5SM1004TMEM4LOAD26SM100_TMEM_LOAD_16dp32b32xES13_NS14_INS15_ILi2ELi4ELi3EEES18_NSW_INS5_IJS19_SE_EEENS5_IJSE_SB_EEEEEEENS4_39AutoVectorizingCopyWithAssumedAlignmentILi128EEENS4_14SM90_TMA_STOREES21_S23_S23_EEEvvEEEEvNT_6ParamsE,@function
        .size           _ZN7cutlass13device_kernelINS_4gemm6kernel13GemmUniversalIN4cute5tupleIJiiiiEEENS1_10collective13CollectiveMmaINS1_35MainloopSm100TmaUmmaWarpSpecializedILi4ELi2ELi4ENS5_IJNS4_1CILi1EEESB_SB_EEEEENS5_IJNSA_ILi64EEENSA_ILi256EEENSA_ILi32EEEEEENS_12float_e5m2_tENS5_IJlSB_lEEESI_SJ_NS4_8TiledMMAINS4_8MMA_AtomIJNS4_10MMA_TraitsINS4_19SM100_MMA_F8F6F4_SSEJSI_SI_fSE_SF_NS4_17integral_constantINS4_4UMMA5MajorELSQ_0EEESR_NSO_INSP_7ScaleInELSS_0EEEST_EEEEEENS4_6LayoutISC_NS5_IJNSA_ILi0EEESX_SX_EEEEENS5_IJNS4_10UnderscoreES10_S10_EEEEENS4_13SM90_TMA_LOADENS4_14ComposedLayoutINS4_7SwizzleILi1ELi4ELi3EEENS4_18smem_ptr_flag_bitsILi8EEENSW_INS5_IJNSA_ILi8EEESG_EEENS5_IJSG_SB_EEEEEEEvNS4_8identityES13_S1D_vS1E_EENS_8epilogue10collective18CollectiveEpilogueINS1G_23Sm100TmaWarpSpecializedILi4ELi2ELi32ELb0ELb0EEEJSH_NS5_IJNSW_ISE_SB_EES1L_EEESI_SJ_SI_SJ_NS1G_6fusion15FusionCallbacksIS1K_NS1N_17LinearCombinationISI_fSI_fLNS_15FloatRoundStyleE2EEESH_S1M_JEEENS4_5SM1004TMEM4LOAD26SM100_TMEM_LOAD_16dp32b32xES13_NS14_INS15_ILi2ELi4ELi3EEES18_NSW_INS5_IJS19_SE_EEENS5_IJSE_SB_EEEEEEENS4_39AutoVectorizingCopyWithAssumedAlignmentILi128EEENS4_14SM90_TMA_STOREES21_S23_S23_EEEvvEEEEvNT_6ParamsE,(.L_x_170 - _ZN7cutlass13device_kernelINS_4gemm6kernel13GemmUniversalIN4cute5tupleIJiiiiEEENS1_10collective13CollectiveMmaINS1_35MainloopSm100TmaUmmaWarpSpecializedILi4ELi2ELi4ENS5_IJNS4_1CILi1EEESB_SB_EEEEENS5_IJNSA_ILi64EEENSA_ILi256EEENSA_ILi32EEEEEENS_12float_e5m2_tENS5_IJlSB_lEEESI_SJ_NS4_8TiledMMAINS4_8MMA_AtomIJNS4_10MMA_TraitsINS4_19SM100_MMA_F8F6F4_SSEJSI_SI_fSE_SF_NS4_17integral_constantINS4_4UMMA5MajorELSQ_0EEESR_NSO_INSP_7ScaleInELSS_0EEEST_EEEEEENS4_6LayoutISC_NS5_IJNSA_ILi0EEESX_SX_EEEEENS5_IJNS4_10UnderscoreES10_S10_EEEEENS4_13SM90_TMA_LOADENS4_14ComposedLayoutINS4_7SwizzleILi1ELi4ELi3EEENS4_18smem_ptr_flag_bitsILi8EEENSW_INS5_IJNSA_ILi8EEESG_EEENS5_IJSG_SB_EEEEEEEvNS4_8identityES13_S1D_vS1E_EENS_8epilogue10collective18CollectiveEpilogueINS1G_23Sm100TmaWarpSpecializedILi4ELi2ELi32ELb0ELb0EEEJSH_NS5_IJNSW_ISE_SB_EES1L_EEESI_SJ_SI_SJ_NS1G_6fusion15FusionCallbacksIS1K_NS1N_17LinearCombinationISI_fSI_fLNS_15FloatRoundStyleE2EEESH_S1M_JEEENS4_5SM1004TMEM4LOAD26SM100_TMEM_LOAD_16dp32b32xES13_NS14_INS15_ILi2ELi4ELi3EEES18_NSW_INS5_IJS19_SE_EEENS5_IJSE_SB_EEEEEEENS4_39AutoVectorizingCopyWithAssumedAlignmentILi128EEENS4_14SM90_TMA_STOREES21_S23_S23_EEEvvEEEEvNT_6ParamsE)
        .other          _ZN7cutlass13device_kernelINS_4gemm6kernel13GemmUniversalIN4cute5tupleIJiiiiEEENS1_10collective13CollectiveMmaINS1_35MainloopSm100TmaUmmaWarpSpecializedILi4ELi2ELi4ENS5_IJNS4_1CILi1EEESB_SB_EEEEENS5_IJNSA_ILi64EEENSA_ILi256EEENSA_ILi32EEEEEENS_12float_e5m2_tENS5_IJlSB_lEEESI_SJ_NS4_8TiledMMAINS4_8MMA_AtomIJNS4_10MMA_TraitsINS4_19SM100_MMA_F8F6F4_SSEJSI_SI_fSE_SF_NS4_17integral_constantINS4_4UMMA5MajorELSQ_0EEESR_NSO_INSP_7ScaleInELSS_0EEEST_EEEEEENS4_6LayoutISC_NS5_IJNSA_ILi0EEESX_SX_EEEEENS5_IJNS4_10UnderscoreES10_S10_EEEEENS4_13SM90_TMA_LOADENS4_14ComposedLayoutINS4_7SwizzleILi1ELi4ELi3EEENS4_18smem_ptr_flag_bitsILi8EEENSW_INS5_IJNSA_ILi8EEESG_EEENS5_IJSG_SB_EEEEEEEvNS4_8identityES13_S1D_vS1E_EENS_8epilogue10collective18CollectiveEpilogueINS1G_23Sm100TmaWarpSpecializedILi4ELi2ELi32ELb0ELb0EEEJSH_NS5_IJNSW_ISE_SB_EES1L_EEESI_SJ_SI_SJ_NS1G_6fusion15FusionCallbacksIS1K_NS1N_17LinearCombinationISI_fSI_fLNS_15FloatRoundStyleE2EEESH_S1M_JEEENS4_5SM1004TMEM4LOAD26SM100_TMEM_LOAD_16dp32b32xES13_NS14_INS15_ILi2ELi4ELi3EEES18_NSW_INS5_IJS19_SE_EEENS5_IJSE_SB_EEEEEEENS4_39AutoVectorizingCopyWithAssumedAlignmentILi128EEENS4_14SM90_TMA_STOREES21_S23_S23_EEEvvEEEEvNT_6ParamsE,@"STO_CUDA_ENTRY STV_DEFAULT"
_ZN7cutlass13device_kernelINS_4gemm6kernel13GemmUniversalIN4cute5tupleIJiiiiEEENS1_10collective13CollectiveMmaINS1_35MainloopSm100TmaUmmaWarpSpecializedILi4ELi2ELi4ENS5_IJNS4_1CILi1EEESB_SB_EEEEENS5_IJNSA_ILi64EEENSA_ILi256EEENSA_ILi32EEEEEENS_12float_e5m2_tENS5_IJlSB_lEEESI_SJ_NS4_8TiledMMAINS4_8MMA_AtomIJNS4_10MMA_TraitsINS4_19SM100_MMA_F8F6F4_SSEJSI_SI_fSE_SF_NS4_17integral_constantINS4_4UMMA5MajorELSQ_0EEESR_NSO_INSP_7ScaleInELSS_0EEEST_EEEEEENS4_6LayoutISC_NS5_IJNSA_ILi0EEESX_SX_EEEEENS5_IJNS4_10UnderscoreES10_S10_EEEEENS4_13SM90_TMA_LOADENS4_14ComposedLayoutINS4_7SwizzleILi1ELi4ELi3EEENS4_18smem_ptr_flag_bitsILi8EEENSW_INS5_IJNSA_ILi8EEESG_EEENS5_IJSG_SB_EEEEEEEvNS4_8identityES13_S1D_vS1E_EENS_8epilogue10collective18CollectiveEpilogueINS1G_23Sm100TmaWarpSpecializedILi4ELi2ELi32ELb0ELb0EEEJSH_NS5_IJNSW_ISE_SB_EES1L_EEESI_SJ_SI_SJ_NS1G_6fusion15FusionCallbacksIS1K_NS1N_17LinearCombinationISI_fSI_fLNS_15FloatRoundStyleE2EEESH_S1M_JEEENS4_5SM1004TMEM4LOAD26SM100_TMEM_LOAD_16dp32b32xES13_NS14_INS15_ILi2ELi4ELi3EEES18_NSW_INS5_IJS19_SE_EEENS5_IJSE_SB_EEEEEEENS4_39AutoVectorizingCopyWithAssumedAlignmentILi128EEENS4_14SM90_TMA_STOREES21_S23_S23_EEEvvEEEEvNT_6ParamsE:
[----:B------:R-:W1:Y:S01]  /*0000*/  LDC R1, c[0x0][0x37c] ;  /* 0x0000df00ff017b82 */ /* 0x000e620000000800 */
[----:B------:R-:W2:Y:S01]  /*0010*/  S2R R108, SR_TID.X ;  /* 0x00000000006c7919 */ /* 0x000ea20000002100 */
[----:B------:R-:W3:Y:S01]  /*0020*/  LDCU.64 UR4, c[0x0][0x890] ;  /* 0x00011200ff0477ac */ /* 0x000ee20008000a00 */
[----:B------:R-:W-:Y:S02]  /*0030*/  PRMT R96, RZ, 0x7610, R96 ;  /* 0x00007610ff607816 */ /* 0x000fe40000000060 */
[----:B------:R-:W-:Y:S01]  /*0040*/  ELECT P5, URZ, PT ;  /* 0x0000000000ff782f */ /* 0x000fe200038a0000 */
[----:B------:R-:W4:Y:S01]  /*0050*/  LDCU.64 UR46, c[0x0][0x358] ;  /* 0x00006b00ff2e77ac */ /* 0x000f220008000a00 */
[----:B---3--:R-:W-:-:S04]  /*0060*/  UISETP.NE.U32.AND UP0, UPT, UR4, URZ, UPT ;  /* 0x000000ff0400728c */ /* 0x008fc8000bf05070 */
[----:B------:R-:W-:Y:S01]  /*0070*/  UISETP.NE.AND.EX UP0, UPT, UR5, URZ, UPT, UP0 ;  /* 0x000000ff0500728c */ /* 0x000fe2000bf05300 */
[----:B--2---:R-:W-:-:S05]  /*0080*/  SHF.R.U32.HI R101, RZ, 0x5, R108 ;  /* 0x00000005ff657819 */ /* 0x004fca000001166c */
[----:B------:R-:W2:Y:S02]  /*0090*/  SHFL.IDX PT, R0, R101, RZ, 0x1f ;  /* 0x00001fff65007589 */ /* 0x000ea400000e0000 */
[----:B--2---:R-:W-:Y:S01]  /*00a0*/  R2UR UR8, R0 ;  /* 0x00000000000872ca */ /* 0x004fe200000e0000 */
[----:B-1--4-:R-:W-:-:S14]  /*00b0*/  BRA.U UP0, `(.L_x_0) ;  /* 0x00000001002c7547 */ /* 0x012fdc000b800000 */
[----:B------:R-:W1:Y:S02]  /*00c0*/  LDCU.64 UR6, c[0x0][0x888] ;  /* 0x00011100ff0677ac */ /* 0x000e640008000a00 */
[----:B-1----:R-:W-:-:S04]  /*00d0*/  UISETP.NE.U32.AND UP0, UPT, UR6, URZ, UPT ;  /* 0x000000ff0600728c */ /* 0x002fc8000bf05070 */
[----:B------:R-:W-:-:S09]  /*00e0*/  UISETP.NE.AND.EX UP0, UPT, UR7, URZ, UPT, UP0 ;  /* 0x000000ff0700728c */ /* 0x000fd2000bf05300 */
[----:B------:R-:W-:Y:S05]  /*00f0*/  BRA.U !UP0, `(.L_x_1) ;  /* 0x0000000108107547 */ /* 0x000fea000b800000 */
[----:B------:R-:W1:Y:S02]  /*0100*/  LDC.64 R2, c[0x0][0x888] ;  /* 0x00022200ff027b82 */ /* 0x000e640000000a00 */
[----:B-1----:R1:W5:Y:S01]  /*0110*/  LDG.E R49, desc[UR46][R2.64] ;  /* 0x0000002e02317981 */ /* 0x002362000c1e1900 */
[----:B------:R-:W-:Y:S01]  /*0120*/  HFMA2 R96, -RZ, RZ, 0, 5.9604644775390625e-08 ;  /* 0x00000001ff607431 */ /* 0x000fe200000001ff */
[----:B------:R-:W-:Y:S05]  /*0130*/  BRA `(.L_x_0) ;  /* 0x00000000000c7947 */ /* 0x000fea0003800000 */
.L_x_1:
[----:B------:R-:W1:Y:S01]  /*0140*/  LDCU UR6, c[0x0][0x880] ;  /* 0x00011000ff0677ac */ /* 0x000e620008000800 */
[----:B------:R-:W-:Y:S01]  /*0150*/  HFMA2 R96, -RZ, RZ, 0, 5.9604644775390625e-08 ;  /* 0x00000001ff607431 */ /* 0x000fe200000001ff */
[----:B-1----:R-:W-:-:S07]  /*0160*/  MOV R49, UR6 ;  /* 0x0000000600317c02 */ /* 0x002fce0008000f00 */
.L_x_0:
[----:B------:R-:W2:Y:S02]  /*0170*/  LDCU.64 UR6, c[0x0][0x8b0] ;  /* 0x00011600ff0677ac */ /* 0x000ea40008000a00 */
[----:B--2---:R-:W-:-:S04]  /*0180*/  UISETP.NE.U32.AND UP0, UPT, UR6, URZ, UPT ;  /* 0x000000ff0600728c */ /* 0x004fc8000bf05070 */
[----:B------:R-:W-:-:S09]  /*0190*/  UISETP.NE.AND.EX UP0, UPT, UR7, URZ, UPT, UP0 ;  /* 0x000000ff0700728c */ /* 0x000fd2000bf05300 */
[----:B------:R-:W-:Y:S05]  /*01a0*/  BRA.U UP0, `(.L_x_2) ;  /* 0x0000000100247547 */ /* 0x000fea000b800000 */
[----:B------:R-:W2:Y:S02]  /*01b0*/  LDCU.64 UR6, c[0x0][0x8a8] ;  /* 0x00011500ff0677ac */ /* 0x000ea40008000a00 */
[----:B--2---:R-:W-:-:S04]  /*01c0*/  UISETP.NE.U32.AND UP0, UPT, UR6, URZ, UPT ;  /* 0x000000ff0600728c */ /* 0x004fc8000bf05070 */
[----:B------:R-:W-:-:S09]  /*01d0*/  UISETP.NE.AND.EX UP0, UPT, UR7, URZ, UPT, UP0 ;  /* 0x000000ff0700728c */ /* 0x000fd2000bf05300 */
[----:B------:R-:W-:Y:S05]  /*01e0*/  BRA.U !UP0, `(.L_x_3) ;  /* 0x00000001080c7547 */ /* 0x000fea000b800000 */
[----:B-1----:R-:W1:Y:S02]  /*01f0*/  LDC.64 R2, c[0x0][0x8a8] ;  /* 0x00022a00ff027b82 */ /* 0x002e640000000a00 */
[----:B-1----:R2:W5:Y:S01]  /*0200*/  LDG.E R47, desc[UR46][R2.64] ;  /* 0x0000002e022f7981 */ /* 0x002562000c1e1900 */
[----:B------:R-:W-:Y:S05]  /*0210*/  BRA `(.L_x_2) ;  /* 0x0000000000087947 */ /* 0x000fea0003800000 */
.L_x_3:
[----:B------:R-:W2:Y:S02]  /*0220*/  LDCU UR6, c[0x0][0x8a0] ;  /* 0x00011400ff0677ac */ /* 0x000ea40008000800 */
[----:B--2---:R-:W-:Y:S02]  /*0230*/  MOV R47, UR6 ;  /* 0x00000006002f7c02 */ /* 0x004fe40008000f00 */
.L_x_2:
[----:B------:R-:W-:Y:S01]  /*0240*/  IMAD.U32 R0, RZ, RZ, UR8 ;  /* 0x00000008ff007e24 */ /* 0x000fe2000f8e00ff */
[----:B------:R-:W-:Y:S04]  /*0250*/  BSSY.RECONVERGENT B0, `(.L_x_4) ;  /* 0x000000c000007945 */ /* 0x000fe80003800200 */
[C---:B------:R-:W-:Y:S02]  /*0260*/  ISETP.NE.OR P1, PT, R0.reuse, 0x1, !P5 ;  /* 0x000000010000780c */ /* 0x040fe40006f25670 */
[----:B------:R-:W-:-:S11]  /*0270*/  ISETP.NE.OR P0, PT, R0, 0x3, !P5 ;  /* 0x000000030000780c */ /* 0x000fd60006f05670 */
[----:B------:R-:W-:Y:S05]  /*0280*/  @P1 BRA `(.L_x_5) ;  /* 0x0000000000201947 */ /* 0x000fea0003800000 */
[----:B------:R-:W3:Y:S02]  /*0290*/  LDCU.64 UR6, c[0x0][0x348] ;  /* 0x00006900ff0677ac */ /* 0x000ee40008000a00 */
[----:B---3--:R-:W-:Y:S02]  /*02a0*/  UIADD3 UR10, UP1, UPT, UR6, 0x80, URZ ;  /* 0x00000080060a7890 */ /* 0x008fe4000ff3e0ff */
[----:B------:R-:W-:Y:S02]  /*02b0*/  UIADD3 UR6, UP0, UPT, UR6, 0x180, URZ ;  /* 0x0000018006067890 */ /* 0x000fe4000ff1e0ff */
[----:B------:R-:W-:Y:S02]  /*02c0*/  UIADD3.X UR11, UPT, UPT, URZ, UR7, URZ, UP1, !UPT ;  /* 0x00000007ff0b7290 */ /* 0x000fe40008ffe4ff */
[----:B------:R-:W-:-:S07]  /*02d0*/  UIADD3.X UR7, UPT, UPT, URZ, UR7, URZ, UP0, !UPT ;  /* 0x00000007ff077290 */ /* 0x000fce00087fe4ff */
[----:B------:R3:W-:Y:S02]  /*02e0*/  UTMACCTL.PF [UR10] ;  /* 0x000000000a0079b9 */ /* 0x0007e40008040000 */
[----:B------:R3:W-:Y:S02]  /*02f0*/  UTMACCTL.PF [UR6] ;  /* 0x00000000060079b9 */ /* 0x0007e40008040000 */
[----:B---3--:R-:W-:Y:S01]  /*0300*/  NOP ;  /* 0x0000000000007918 */ /* 0x008fe20000000000 */
.L_x_5:
[----:B------:R-:W-:Y:S05]  /*0310*/  BSYNC.RECONVERGENT B0 ;  /* 0x0000000000007941 */ /* 0x000fea0003800200 */
.L_x_4:
[----:B------:R-:W-:Y:S04]  /*0320*/  BSSY.RECONVERGENT B0, `(.L_x_6) ;  /* 0x000000a000007945 */ /* 0x000fe80003800200 */
        /* <DEDUP_REMOVED lines=9> */
.L_x_7:
[----:B------:R-:W-:Y:S05]  /*03c0*/  BSYNC.RECONVERGENT B0 ;  /* 0x0000000000007941 */ /* 0x000fea0003800200 */
.L_x_6:
[----:B------:R-:W3:Y:S01]  /*03d0*/  LDCU.64 UR6, c[0x0][0x888] ;  /* 0x00011100ff0677ac */ /* 0x000ee20008000a00 */
[----:B------:R-:W-:Y:S02]  /*03e0*/  UISETP.EQ.U32.AND UP1, UPT, UR4, URZ, UPT ;  /* 0x000000ff0400728c */ /* 0x000fe4000bf22070 */
[----:B------:R-:W-:Y:S02]  /*03f0*/  UPLOP3.LUT UP2, UPT, UPT, UPT, UPT, 0x80, 0x8 ;  /* 0x000000000008789c */ /* 0x000fe40003f4f070 */
[----:B---3--:R-:W-:-:S04]  /*0400*/  UISETP.NE.U32.AND UP0, UPT, UR6, URZ, UPT ;  /* 0x000000ff0600728c */ /* 0x008fc8000bf05070 */
[----:B------:R-:W-:-:S04]  /*0410*/  UISETP.NE.AND.EX UP0, UPT, UR7, URZ, UPT, UP0 ;  /* 0x000000ff0700728c */ /* 0x000fc8000bf05300 */
[----:B------:R-:W-:-:S04]  /*0420*/  UISETP.EQ.OR.EX UP3, UPT, UR5, URZ, !UP0, UP1 ;  /* 0x000000ff0500728c */ /* 0x000fc8000c762710 */
[----:B------:R-:W-:-:S05]  /*0430*/  UP2UR UR50, UPR, URZ, 0x8 ;  /* 0x00000008ff327883 */ /* 0x000fca0008000000 */
[----:B------:R-:W-:Y:S07]  /*0440*/  BRA.U !UP3, `(.L_x_8) ;  /* 0x000000010b207547 */ /* 0x000fee000b800000 */
[----:B------:R-:W-:Y:S01]  /*0450*/  UISETP.NE.U32.AND UP2, UPT, UR4, URZ, UPT ;  /* 0x000000ff0400728c */ /* 0x000fe2000bf45070 */
[----:B-----5:R-:W-:Y:S01]  /*0460*/  FSETP.NEU.AND P0, PT, R49, RZ, PT ;  /* 0x000000ff3100720b */ /* 0x020fe20003f0d000 */
[----:B------:R-:W-:Y:S02]  /*0470*/  USEL UR4, URZ, 0xffffffff, UP0 ;  /* 0xffffffffff047887 */ /* 0x000fe40008000000 */
[----:B------:R-:W-:-:S10]  /*0480*/  UISETP.NE.AND.EX UP2, UPT, UR5, URZ, UPT, UP2 ;  /* 0x000000ff0500728c */ /* 0x000fd4000bf45320 */
[----:B------:R-:W-:Y:S01]  /*0490*/  VOTEU.ANY UP1, P0 ;  /* 0x0000000000ff7886 */ /* 0x000fe20000020100 */
[----:B------:R-:W-:-:S04]  /*04a0*/  @!UP2 USEL UR4, URZ, 0xffffffff, UP1 ;  /* 0xffffffffff04a887 */ /* 0x000fc80008800000 */
[----:B------:R-:W-:-:S04]  /*04b0*/  ULOP3.LUT UR4, UR4, 0x1, URZ, 0xc0, !UPT ;  /* 0x0000000104047892 */ /* 0x000fc8000f8ec0ff */
[----:B------:R-:W-:-:S11]  /*04c0*/  UISETP.NE.U32.AND UP2, UPT, UR4, 0x1, UPT ;  /* 0x000000010400788c */ /* 0x000fd6000bf45070 */
.L_x_8:
[----:B-12---:R-:W1:Y:S01]  /*04d0*/  SHFL.IDX PT, R2, R101, RZ, 0x1f ;  /* 0x00001fff65027589 */ /* 0x006e6200000e0000 */
[----:B------:R-:W-:-:S04]  /*04e0*/  UISETP.NE.AND UP1, UPT, UR8, 0x2, UPT ;  /* 0x000000020800788c */ /* 0x000fc8000bf25270 */
[----:B------:R-:W-:Y:S01]  /*04f0*/  USEL UR6, URZ, 0x1, UP1 ;  /* 0x00000001ff067887 */ /* 0x000fe20008800000 */
[----:B-1----:R-:W-:-:S13]  /*0500*/  ISETP.NE.AND P0, PT, R2, RZ, PT ;  /* 0x000000ff0200720c */ /* 0x002fda0003f05270 */
[----:B------:R-:W-:Y:S05]  /*0510*/  @P0 BRA `(.L_x_9) ;  /* 0x0000000000480947 */ /* 0x000fea0003800000 */
[----:B------:R-:W1:Y:S01]  /*0520*/  S2UR UR5, SR_CgaCtaId ;  /* 0x00000000000579c3 */ /* 0x000e620000008800 */
[----:B------:R-:W-:Y:S01]  /*0530*/  UMOV UR7, 0x400 ;  /* 0x0000040000077882 */ /* 0x000fe20000000000 */
[----:B------:R-:W-:Y:S01]  /*0540*/  UMOV UR4, 0x1 ;  /* 0x0000000100047882 */ /* 0x000fe20000000000 */
[----:B------:R-:W-:Y:S01]  /*0550*/  ELECT P0, URZ, PT ;  /* 0x0000000000ff782f */ /* 0x000fe20003800000 */
[----:B------:R-:W-:-:S04]  /*0560*/  UIADD3 UR10, UPT, UPT, -UR4, 0x100000, URZ ;  /* 0x00100000040a7890 */ /* 0x000fc8000fffe1ff */
[----:B------:R-:W-:Y:S02]  /*0570*/  USHF.L.U32 UR11, UR10, 0xb, URZ ;  /* 0x0000000b0a0b7899 */ /* 0x000fe400080006ff */
[----:B------:R-:W-:Y:S02]  /*0580*/  USHF.L.U32 UR10, UR10, 0x1, URZ ;  /* 0x000000010a0a7899 */ /* 0x000fe400080006ff */
[----:B-1----:R-:W-:Y:S01]  /*0590*/  ULEA UR5, UR5, UR7, 0x18 ;  /* 0x0000000705057291 */ /* 0x002fe2000f8ec0ff */
[----:B------:R-:W1:Y:S11]  /*05a0*/  FENCE.VIEW.ASYNC.S ;  /* 0x00000000000073c6 */ /* 0x000e760000000000 */
[----:B-1----:R1:W2:Y:S01]  /*05b0*/  SYNCS.EXCH.64 URZ, [UR5], UR10 ;  /* 0x0000000a05ff75b2 */ /* 0x0022a20008000100 */
[----:B------:R1:W3:Y:S01]  /*05c0*/  SYNCS.EXCH.64 URZ, [UR5+0x20], UR10 ;  /* 0x0000200a05ff75b2 */ /* 0x0002e20008000100 */
[----:B------:R1:W4:Y:S01]  /*05d0*/  SYNCS.EXCH.64 URZ, [UR5+0x8], UR10 ;  /* 0x0000080a05ff75b2 */ /* 0x0003220008000100 */
[----:B------:R1:W1:Y:S01]  /*05e0*/  SYNCS.EXCH.64 URZ, [UR5+0x28], UR10 ;  /* 0x0000280a05ff75b2 */ /* 0x0002620008000100 */
[----:B------:R1:W1:Y:S01]  /*05f0*/  SYNCS.EXCH.64 URZ, [UR5+0x10], UR10 ;  /* 0x0000100a05ff75b2 */ /* 0x0002620008000100 */
[----:B------:R1:W1:Y:S01]  /*0600*/  SYNCS.EXCH.64 URZ, [UR5+0x30], UR10 ;  /* 0x0000300a05ff75b2 */ /* 0x0002620008000100 */
[----:B------:R1:W1:Y:S01]  /*0610*/  SYNCS.EXCH.64 URZ, [UR5+0x18], UR10 ;  /* 0x0000180a05ff75b2 */ /* 0x0002620008000100 */
[----:B------:R1:W1:Y:S01]  /*0620*/  SYNCS.EXCH.64 URZ, [UR5+0x38], UR10 ;  /* 0x0000380a05ff75b2 */ /* 0x0002620008000100 */
[----:B------:R-:W-:Y:S01]  /*0630*/  NOP ;  /* 0x0000000000007918 */ /* 0x000fe20000000000 */
.L_x_9:
[----:B------:R-:W2:Y:S01]  /*0640*/  SHFL.IDX PT, R2, R101, RZ, 0x1f ;  /* 0x00001fff65027589 */ /* 0x000ea200000e0000 */
[----:B------:R-:W-:Y:S01]  /*0650*/  NOP ;  /* 0x0000000000007918 */ /* 0x000fe20000000000 */
[----:B--2---:R-:W-:-:S13]  /*0660*/  ISETP.NE.AND P0, PT, R2, 0x1, PT ;  /* 0x000000010200780c */ /* 0x004fda0003f05270 */
[----:B------:R-:W-:Y:S05]  /*0670*/  @P0 BRA `(.L_x_10) ;  /* 0x0000000000580947 */ /* 0x000fea0003800000 */
[----:B------:R-:W2:Y:S01]  /*0680*/  S2UR UR7, SR_CgaCtaId ;  /* 0x00000000000779c3 */ /* 0x000ea20000008800 */
[----:B------:R-:W-:Y:S01]  /*0690*/  UMOV UR9, 0x400 ;  /* 0x0000040000097882 */ /* 0x000fe20000000000 */
[----:B-1----:R-:W-:Y:S01]  /*06a0*/  UMOV UR5, 0x20 ;  /* 0x0000002000057882 */ /* 0x002fe20000000000 */
[----:B------:R-:W-:Y:S01]  /*06b0*/  UMOV UR4, 0x80 ;  /* 0x0000008000047882 */ /* 0x000fe20000000000 */
[----:B------:R-:W-:-:S04]  /*06c0*/  UIADD3 UR10, UPT, UPT, -UR5, 0x100000, URZ ;  /* 0x00100000050a7890 */ /* 0x000fc8000fffe1ff */
[----:B------:R-:W-:Y:S02]  /*06d0*/  USHF.L.U32 UR11, UR10, 0xb, URZ ;  /* 0x0000000b0a0b7899 */ /* 0x000fe400080006ff */
[----:B------:R-:W-:Y:S02]  /*06e0*/  USHF.L.U32 UR10, UR10, 0x1, URZ ;  /* 0x000000010a0a7899 */ /* 0x000fe400080006ff */
[----:B------:R-:W-:-:S04]  /*06f0*/  UIADD3 UR4, UPT, UPT, -UR4, 0x100000, URZ ;  /* 0x0010000004047890 */ /* 0x000fc8000fffe1ff */
[----:B------:R-:W-:Y:S02]  /*0700*/  USHF.L.U32 UR5, UR4, 0xb, URZ ;  /* 0x0000000b04057899 */ /* 0x000fe400080006ff */
[----:B------:R-:W-:Y:S01]  /*0710*/  USHF.L.U32 UR4, UR4, 0x1, URZ ;  /* 0x0000000104047899 */ /* 0x000fe200080006ff */
[----:B------:R-:W-:Y:S01]  /*0720*/  ELECT P0, URZ, PT ;  /* 0x0000000000ff782f */ /* 0x000fe20003800000 */
[----:B--2---:R-:W-:Y:S01]  /*0730*/  ULEA UR7, UR7, UR9, 0x18 ;  /* 0x0000000907077291 */ /* 0x004fe2000f8ec0ff */
[----:B------:R-:W1:Y:S11]  /*0740*/  FENCE.VIEW.ASYNC.S ;  /* 0x00000000000073c6 */ /* 0x000e760000000000 */
[----:B-1----:R2:W1:Y:S01]  /*0750*/  SYNCS.EXCH.64 URZ, [UR7+0x40], UR10 ;  /* 0x0000400a07ff75b2 */ /* 0x0024620008000100 */
[----:B------:R2:W1:Y:S01]  /*0760*/  SYNCS.EXCH.64 URZ, [UR7+0x60], UR4 ;  /* 0x0000600407ff75b2 */ /* 0x0004620008000100 */
[----:B------:R2:W1:Y:S01]  /*0770*/  SYNCS.EXCH.64 URZ, [UR7+0x48], UR10 ;  /* 0x0000480a07ff75b2 */ /* 0x0004620008000100 */
[----:B------:R2:W1:Y:S01]  /*0780*/  SYNCS.EXCH.64 URZ, [UR7+0x68], UR4 ;  /* 0x0000680407ff75b2 */ /* 0x0004620008000100 */
[----:B------:R2:W1:Y:S01]  /*0790*/  SYNCS.EXCH.64 URZ, [UR7+0x50], UR10 ;  /* 0x0000500a07ff75b2 */ /* 0x0004620008000100 */
[----:B------:R2:W1:Y:S01]  /*07a0*/  SYNCS.EXCH.64 URZ, [UR7+0x70], UR4 ;  /* 0x0000700407ff75b2 */ /* 0x0004620008000100 */
[----:B------:R2:W1:Y:S01]  /*07b0*/  SYNCS.EXCH.64 URZ, [UR7+0x58], UR10 ;  /* 0x0000580a07ff75b2 */ /* 0x0004620008000100 */
[----:B------:R2:W1:Y:S02]  /*07c0*/  SYNCS.EXCH.64 URZ, [UR7+0x78], UR4 ;  /* 0x0000780407ff75b2 */ /* 0x0004640008000100 */
[----:B--2---:R-:W-:Y:S01]  /*07d0*/  NOP ;  /* 0x0000000000007918 */ /* 0x004fe20000000000 */
.L_x_10:
[----:B------:R-:W2:Y:S01]  /*07e0*/  SHFL.IDX PT, R2, R101, RZ, 0x1f ;  /* 0x00001fff65027589 */ /* 0x000ea200000e0000 */
[----:B------:R-:W-:Y:S01]  /*07f0*/  NOP ;  /* 0x0000000000007918 */ /* 0x000fe20000000000 */
[----:B--2---:R-:W-:-:S13]  /*0800*/  ISETP.NE.AND P0, PT, R2, 0x3, PT ;  /* 0x000000030200780c */ /* 0x004fda0003f05270 */
[----:B------:R-:W-:Y:S05]  /*0810*/  @P0 BRA `(.L_x_11) ;  /* 0x0000000000300947 */ /* 0x000fea0003800000 */
[----:B-1----:R-:W1:Y:S01]  /*0820*/  S2UR UR5, SR_CgaCtaId ;  /* 0x00000000000579c3 */ /* 0x002e620000008800 */
        /* <DEDUP_REMOVED lines=8> */
[----:B-1----:R2:W1:Y:S01]  /*08b0*/  SYNCS.EXCH.64 URZ, [UR5+0x80], UR10 ;  /* 0x0000800a05ff75b2 */ /* 0x0024620008000100 */
[----:B------:R2:W1:Y:S02]  /*08c0*/  SYNCS.EXCH.64 URZ, [UR5+0x88], UR10 ;  /* 0x0000880a05ff75b2 */ /* 0x0004640008000100 */
[----:B--2---:R-:W-:Y:S01]  /*08d0*/  NOP ;  /* 0x0000000000007918 */ /* 0x004fe20000000000 */
.L_x_11:
[----:B------:R-:W2:Y:S01]  /*08e0*/  SHFL.IDX PT, R2, R101, RZ, 0x1f ;  /* 0x00001fff65027589 */ /* 0x000ea200000e0000 */
[----:B------:R-:W-:Y:S01]  /*08f0*/  NOP ;  /* 0x0000000000007918 */ /* 0x000fe20000000000 */
[----:B--2---:R-:W-:-:S13]  /*0900*/  ISETP.NE.AND P0, PT, R2, 0x4, PT ;  /* 0x000000040200780c */ /* 0x004fda0003f05270 */
[----:B------:R-:W-:Y:S05]  /*0910*/  @P0 BRA `(.L_x_12) ;  /* 0x00000000004c0947 */ /* 0x000fea0003800000 */
[----:B-1----:R-:W1:Y:S01]  /*0920*/  S2UR UR5, SR_CgaCtaId ;  /* 0x00000000000579c3 */ /* 0x002e620000008800 */
[----:B------:R-:W-:Y:S01]  /*0930*/  UMOV UR9, 0x100 ;  /* 0x0000010000097882 */ /* 0x000fe20000000000 */
[----:B------:R-:W-:Y:S01]  /*0940*/  UMOV UR7, 0x400 ;  /* 0x0000040000077882 */ /* 0x000fe20000000000 */
[----:B------:R-:W-:Y:S01]  /*0950*/  USEL UR9, UR9, 0xe0, UP2 ;  /* 0x000000e009097887 */ /* 0x000fe20009000000 */
[----:B------:R-:W-:Y:S01]  /*0960*/  UMOV UR4, 0x1 ;  /* 0x0000000100047882 */ /* 0x000fe20000000000 */
[----:B------:R-:W-:Y:S01]  /*0970*/  ELECT P0, URZ, PT ;  /* 0x0000000000ff782f */ /* 0x000fe20003800000 */
[----:B------:R-:W-:-:S04]  /*0980*/  UIADD3 UR10, UPT, UPT, -UR4, 0x100000, URZ ;  /* 0x00100000040a7890 */ /* 0x000fc8000fffe1ff */
[----:B------:R-:W-:Y:S02]  /*0990*/  USHF.L.U32 UR11, UR10, 0xb, URZ ;  /* 0x0000000b0a0b7899 */ /* 0x000fe400080006ff */
[----:B------:R-:W-:Y:S02]  /*09a0*/  USHF.L.U32 UR10, UR10, 0x1, URZ ;  /* 0x000000010a0a7899 */ /* 0x000fe400080006ff */
[----:B------:R-:W-:-:S04]  /*09b0*/  UIADD3 UR12, UPT, UPT, -UR9, 0x100000, URZ ;  /* 0x00100000090c7890 */ /* 0x000fc8000fffe1ff */
[----:B------:R-:W-:Y:S02]  /*09c0*/  USHF.L.U32 UR13, UR12, 0xb, URZ ;  /* 0x0000000b0c0d7899 */ /* 0x000fe400080006ff */
[----:B------:R-:W-:Y:S02]  /*09d0*/  USHF.L.U32 UR12, UR12, 0x1, URZ ;  /* 0x000000010c0c7899 */ /* 0x000fe400080006ff */
[----:B-1----:R-:W-:Y:S01]  /*09e0*/  ULEA UR5, UR5, UR7, 0x18 ;  /* 0x0000000705057291 */ /* 0x002fe2000f8ec0ff */
[----:B------:R-:W1:Y:S11]  /*09f0*/  FENCE.VIEW.ASYNC.S ;  /* 0x00000000000073c6 */ /* 0x000e760000000000 */
[----:B-1----:R2:W1:Y:S01]  /*0a00*/  SYNCS.EXCH.64 URZ, [UR5+0x90], UR10 ;  /* 0x0000900a05ff75b2 */ /* 0x0024620008000100 */
[----:B------:R2:W1:Y:S01]  /*0a10*/  SYNCS.EXCH.64 URZ, [UR5+0xa0], UR12 ;  /* 0x0000a00c05ff75b2 */ /* 0x0004620008000100 */
[----:B------:R2:W1:Y:S01]  /*0a20*/  SYNCS.EXCH.64 URZ, [UR5+0x98], UR10 ;  /* 0x0000980a05ff75b2 */ /* 0x0004620008000100 */
[----:B------:R2:W1:Y:S02]  /*0a30*/  SYNCS.EXCH.64 URZ, [UR5+0xa8], UR12 ;  /* 0x0000a80c05ff75b2 */ /* 0x0004640008000100 */
[----:B--2---:R-:W-:Y:S01]  /*0a40*/  NOP ;  /* 0x0000000000007918 */ /* 0x004fe20000000000 */
.L_x_12:
        /* <DEDUP_REMOVED lines=26> */
.L_x_13:
        /* <DEDUP_REMOVED lines=18> */
.L_x_14:
[----:B-1----:R-:W1:Y:S01]  /*0d10*/  S2UR UR5, SR_CTAID.X ;  /* 0x00000000000579c3 */ /* 0x002e620000002500 */
[----:B------:R-:W-:-:S05]  /*0d20*/  CS2R.32 R95, SR_CgaSize ;  /* 0x00000000005f7805 */ /* 0x000fca0000008a00 */
[----:B------:R-:W-:-:S05]  /*0d30*/  IMAD R95, R95, -0xa0, RZ ;  /* 0xffffff605f5f7824 */ /* 0x000fca00078e02ff */
[----:B------:R-:W-:-:S14]  /*0d40*/  R2UR UR9, R95 ;  /* 0x000000005f0972ca */ /* 0x000fdc00000e0000 */
[----:B------:R-:W2:Y:S01]  /*0d50*/  LDCU UR9, c[0x0][UR9+0x2b0] ;  /* 0x00005600090977ac */ /* 0x000ea20008000800 */
[----:B------:R-:W-:Y:S01]  /*0d60*/  NOP ;  /* 0x0000000000007918 */ /* 0x000fe20000000000 */
[----:B------:R-:W-:-:S05]  /*0d70*/  CS2R.32 R95, SR_CgaSize ;  /* 0x00000000005f7805 */ /* 0x000fca0000008a00 */
[----:B------:R-:W-:-:S05]  /*0d80*/  IMAD R95, R95, -0xa0, RZ ;  /* 0xffffff605f5f7824 */ /* 0x000fca00078e02ff */
[----:B------:R-:W-:-:S14]  /*0d90*/  R2UR UR7, R95 ;  /* 0x000000005f0772ca */ /* 0x000fdc00000e0000 */
[----:B------:R-:W3:Y:S01]  /*0da0*/  LDCU UR7, c[0x0][UR7+0x2b4] ;  /* 0x00005680070777ac */ /* 0x000ee20008000800 */
[----:B------:R-:W4:Y:S08]  /*0db0*/  S2UR UR4, SR_CTAID.Y ;  /* 0x00000000000479c3 */ /* 0x000f300000002600 */
[----:B------:R-:W3:Y:S01]  /*0dc0*/  LDC R10, c[0x0][0xb24] ;  /* 0x0002c900ff0a7b82 */ /* 0x000ee20000000800 */
[----:B-1----:R-:W-:-:S02]  /*0dd0*/  I2FP.F32.U32 R95, UR5 ;  /* 0x00000005005f7c45 */ /* 0x002fc40008201000 */
[----:B------:R-:W-:-:S05]  /*0de0*/  CS2R.32 R3, SR_CgaSize ;  /* 0x0000000000037805 */ /* 0x000fca0000008a00 */
[----:B------:R-:W-:-:S06]  /*0df0*/  IMAD R3, R3, -0xa0, RZ ;  /* 0xffffff6003037824 */ /* 0x000fcc00078e02ff */
[----:B------:R-:W1:Y:S01]  /*0e00*/  LDC R3, c[0x0][R3+0x2a0] ;  /* 0x0000a80003037b82 */ /* 0x000e620000000800 */
[----:B------:R-:W-:Y:S01]  /*0e10*/  MOV R15, UR5 ;  /* 0x00000005000f7c02 */ /* 0x000fe20008000f00 */
[----:B--2---:R-:W-:Y:S01]  /*0e20*/  FMUL R95, R95, UR9 ;  /* 0x000000095f5f7c20 */ /* 0x004fe20008400000 */
[----:B----4-:R-:W-:Y:S02]  /*0e30*/  I2FP.F32.U32 R94, UR4 ;  /* 0x00000004005e7c45 */ /* 0x010fe40008201000 */
[----:B------:R-:W-:-:S05]  /*0e40*/  CS2R.32 R2, SR_CgaSize ;  /* 0x0000000000027805 */ /* 0x000fca0000008a00 */
[----:B------:R-:W-:-:S06]  /*0e50*/  IMAD R2, R2, -0xa0, RZ ;  /* 0xffffff6002027824 */ /* 0x000fcc00078e02ff */
[----:B------:R-:W2:Y:S01]  /*0e60*/  LDC R2, c[0x0][R2+0x2a4] ;  /* 0x0000a90002027b82 */ /* 0x000ea20000000800 */
[----:B------:R-:W-:Y:S01]  /*0e70*/  MOV R14, UR4 ;  /* 0x00000004000e7c02 */ /* 0x000fe20008000f00 */
[----:B------:R-:W4:Y:S01]  /*0e80*/  F2I.U32.TRUNC.NTZ R95, R95 ;  /* 0x0000005f005f7305 */ /* 0x000f22000020f000 */
[----:B---3--:R-:W-:-:S05]  /*0e90*/  FMUL R94, R94, UR7 ;  /* 0x000000075e5e7c20 */ /* 0x008fca0008400000 */
[----:B------:R-:W-:Y:S01]  /*0ea0*/  BAR.SYNC.DEFER_BLOCKING 0x0 ;  /* 0x0000000000007b1d */ /* 0x000fe20000010000 */
[----:B------:R-:W-:-:S05]  /*0eb0*/  ISETP.GE.AND P0, PT, R10, 0x1, PT ;  /* 0x000000010a00780c */ /* 0x000fca0003f06270 */
[----:B------:R-:W3:Y:S02]  /*0ec0*/  F2I.U32.TRUNC.NTZ R94, R94 ;  /* 0x0000005e005e7305 */ /* 0x000ee4000020f000 */
[----:B------:R-:W2:Y:S01]  /*0ed0*/  S2UR UR36, SR_CTAID.Z ;  /* 0x00000000002479c3 */ /* 0x000ea20000002700 */
[----:B----4-:R-:W-:-:S05]  /*0ee0*/  IADD3 R95, PT, PT, -R95, RZ, RZ ;  /* 0x000000ff5f5f7210 */ /* 0x010fca0007ffe1ff */
[----:B-1----:R-:W-:Y:S01]  /*0ef0*/  IMAD R95, R3, R95, UR5 ;  /* 0x00000005035f7e24 */ /* 0x002fe2000f8e025f */
[----:B---3--:R-:W-:-:S05]  /*0f00*/  IADD3 R94, PT, PT, -R94, RZ, RZ ;  /* 0x000000ff5e5e7210 */ /* 0x008fca0007ffe1ff */
[----:B--2---:R-:W-:Y:S01]  /*0f10*/  IMAD R94, R2, R94, UR4 ;  /* 0x00000004025e7e24 */ /* 0x004fe2000f8e025e */
[----:B------:R-:W-:Y:S06]  /*0f20*/  @!P0 BRA `(.L_x_15) ;  /* 0x0000000000b88947 */ /* 0x000fec0003800000 */
[----:B------:R-:W1:Y:S01]  /*0f30*/  LDC.64 R4, c[0x0][0xb18] ;  /* 0x0002c600ff047b82 */ /* 0x000e620000000a00 */
[----:B------:R-:W-:-:S07]  /*0f40*/  ISETP.NE.AND P0, PT, R10, 0x1, PT ;  /* 0x000000010a00780c */ /* 0x000fce0003f05270 */
[----:B------:R-:W2:Y:S08]  /*0f50*/  LDC R9, c[0x0][0xb0c] ;  /* 0x0002c300ff097b82 */ /* 0x000eb00000000800 */
[----:B------:R-:W3:Y:S08]  /*0f60*/  LDC R12, c[0x0][0x370] ;  /* 0x0000dc00ff0c7b82 */ /* 0x000ef00000000800 */
[----:B------:R-:W4:Y:S01]  /*0f70*/  LDC R11, c[0x0][0x374] ;  /* 0x0000dd00ff0b7b82 */ /* 0x000f220000000800 */
[----:B-1----:R-:W-:-:S07]  /*0f80*/  ISETP.NE.AND P1, PT, R4, 0x1, PT ;  /* 0x000000010400780c */ /* 0x002fce0003f25270 */
[----:B------:R-:W3:Y:S01]  /*0f90*/  LDC.64 R6, c[0x0][0xb10] ;  /* 0x0002c400ff067b82 */ /* 0x000ee20000000a00 */
[----:B--2---:R-:W-:-:S07]  /*0fa0*/  ISETP.NE.AND P2, PT, R9, 0x1, PT ;  /* 0x000000010900780c */ /* 0x004fce0003f45270 */
[----:B------:R-:W1:Y:S08]  /*0fb0*/  LDC R8, c[0x0][0xb20] ;  /* 0x0002c800ff087b82 */ /* 0x000e700000000800 */
[----:B------:R-:W2:Y:S01]  /*0fc0*/  LDC.64 R2, c[0x0][0xb28] ;  /* 0x0002ca00ff027b82 */ /* 0x000ea20000000a00 */
[----:B----4-:R-:W-:-:S04]  /*0fd0*/  IMAD.HI.U32 R13, R11, R5, RZ ;  /* 0x000000050b0d7227 */ /* 0x010fc800078e00ff */
[----:B------:R-:W-:-:S04]  /*0fe0*/  IMAD.HI.U32 R5, R14, R5, RZ ;  /* 0x000000050e057227 */ /* 0x000fc800078e00ff */
[----:B---3--:R-:W-:-:S05]  /*0ff0*/  IMAD.HI.U32 R16, R12, R6, RZ ;  /* 0x000000060c107227 */ /* 0x008fca00078e00ff */
[-C--:B------:R-:W-:Y:S01]  /*1000*/  @P2 SHF.R.U32.HI R12, RZ, R7.reuse, R16 ;  /* 0x00000007ff0c2219 */ /* 0x080fe20000011610 */
[----:B------:R-:W-:Y:S01]  /*1010*/  IMAD.HI.U32 R16, R15, R6, RZ ;  /* 0x000000060f107227 */ /* 0x000fe200078e00ff */
[-C--:B-1----:R-:W-:Y:S02]  /*1020*/  @P1 SHF.R.U32.HI R11, RZ, R8.reuse, R13 ;  /* 0x00000008ff0b1219 */ /* 0x082fe4000001160d */
[----:B------:R-:W-:Y:S02]  /*1030*/  SHF.R.U32.HI R5, RZ, R8, R5 ;  /* 0x00000008ff057219 */ /* 0x000fe40000011605 */
[----:B------:R-:W-:Y:S02]  /*1040*/  SHF.R.U32.HI R16, RZ, R7, R16 ;  /* 0x00000007ff107219 */ /* 0x000fe40000011610 */
[----:B------:R-:W-:Y:S01]  /*1050*/  SEL R5, R14, R5, !P1 ;  /* 0x000000050e057207 */ /* 0x000fe20004800000 */
[----:B--2---:R-:W-:Y:S01]  /*1060*/  IMAD.HI.U32 R13, R11, R2, RZ ;  /* 0x000000020b0d7227 */ /* 0x004fe200078e00ff */
[----:B------:R-:W-:-:S03]  /*1070*/  SEL R16, R15, R16, !P2 ;  /* 0x000000100f107207 */ /* 0x000fc60005000000 */
[----:B------:R-:W-:Y:S01]  /*1080*/  IMAD.HI.U32 R6, R12, R2, RZ ;  /* 0x000000020c067227 */ /* 0x000fe200078e00ff */
[----:B------:R-:W-:-:S04]  /*1090*/  @P0 SHF.R.U32.HI R11, RZ, R3, R13 ;  /* 0x00000003ff0b0219 */ /* 0x000fc8000001160d */
[----:B------:R-:W-:Y:S01]  /*10a0*/  @P0 SHF.R.U32.HI R12, RZ, R3, R6 ;  /* 0x00000003ff0c0219 */ /* 0x000fe20000011606 */
[----:B------:R-:W-:-:S04]  /*10b0*/  IMAD R11, R11, R10, RZ ;  /* 0x0000000a0b0b7224 */ /* 0x000fc800078e02ff */
[----:B------:R-:W-:Y:S01]  /*10c0*/  IMAD R6, R12, R10, RZ ;  /* 0x0000000a0c067224 */ /* 0x000fe200078e02ff */
[----:B------:R-:W-:-:S04]  /*10d0*/  ISETP.GE.AND P1, PT, R5, R11, PT ;  /* 0x0000000b0500720c */ /* 0x000fc80003f26270 */
[----:B------:R-:W-:Y:S01]  /*10e0*/  ISETP.GE.OR P1, PT, R16, R6, P1 ;  /* 0x000000061000720c */ /* 0x000fe20000f26670 */
[----:B------:R-:W-:-:S05]  /*10f0*/  IMAD.HI.U32 R6, R5, R2, RZ ;  /* 0x0000000205067227 */ /* 0x000fca00078e00ff */
[----:B------:R-:W-:-:S04]  /*1100*/  SHF.R.U32.HI R6, RZ, R3, R6 ;  /* 0x00000003ff067219 */ /* 0x000fc80000011606 */
[----:B------:R-:W-:-:S03]  /*1110*/  SEL R6, R5, R6, !P0 ;  /* 0x0000000605067207 */ /* 0x000fc60004000000 */
[----:B------:R-:W-:Y:S01]  /*1120*/  @!P1 IMAD.HI.U32 R7, R16, R2, RZ ;  /* 0x0000000210079227 */ /* 0x000fe200078e00ff */
[----:B------:R-:W-:-:S04]  /*1130*/  IADD3 R2, PT, PT, -R6, RZ, RZ ;  /* 0x000000ff06027210 */ /* 0x000fc80007ffe1ff */
[----:B------:R-:W-:Y:S01]  /*1140*/  @!P1 SHF.R.U32.HI R3, RZ, R3, R7 ;  /* 0x00000003ff039219 */ /* 0x000fe20000011607 */
[----:B------:R-:W-:Y:S01]  /*1150*/  IMAD R2, R10, R2, R5 ;  /* 0x000000020a027224 */ /* 0x000fe200078e0205 */
[----:B------:R-:W-:Y:S02]  /*1160*/  IADD3 R7, PT, PT, -R5, RZ, RZ ;  /* 0x000000ff05077210 */ /* 0x000fe40007ffe1ff */
[----:B------:R-:W-:-:S03]  /*1170*/  @!P1 SEL R3, R16, R3, !P0 ;  /* 0x0000000310039207 */ /* 0x000fc60004000000 */
[----:B------:R-:W-:Y:S02]  /*1180*/  IMAD R7, R4, R7, R14 ;  /* 0x0000000704077224 */ /* 0x000fe400078e020e */
[--C-:B------:R-:W-:Y:S02]  /*1190*/  @!P1 IMAD.IADD R6, R6, 0x1, -R3.reuse ;  /* 0x0000000106069824 */ /* 0x100fe400078e0a03 */
[----:B------:R-:W-:Y:S01]  /*11a0*/  @!P1 IMAD R3, R2, R12, R3 ;  /* 0x0000000c02039224 */ /* 0x000fe200078e0203 */
[----:B------:R-:W-:Y:S01]  /*11b0*/  IADD3 R2, PT, PT, -R16, RZ, RZ ;  /* 0x000000ff10027210 */ /* 0x000fe20007ffe1ff */
[----:B------:R-:W-:Y:S02]  /*11c0*/  @!P1 IMAD R5, R6, R10, R16 ;  /* 0x0000000a06059224 */ /* 0x000fe400078e0210 */
[----:B------:R-:W-:Y:S02]  /*11d0*/  @!P1 IMAD.MOV.U32 R16, RZ, RZ, R3 ;  /* 0x000000ffff109224 */ /* 0x000fe400078e0003 */
[----:B------:R-:W-:-:S02]  /*11e0*/  IMAD R2, R9, R2, R15 ;  /* 0x0000000209027224 */ /* 0x000fc400078e020f */
[----:B------:R-:W-:Y:S02]  /*11f0*/  IMAD R14, R5, R4, R7 ;  /* 0x00000004050e7224 */ /* 0x000fe400078e0207 */
[----:B------:R-:W-:Y:S02]  /*1200*/  IMAD R15, R16, R9, R2 ;  /* 0x00000009100f7224 */ /* 0x000fe400078e0202 */
.L_x_15:
[----:B------:R-:W1:Y:S01]  /*1210*/  LDCU UR4, c[0x0][0xb30] ;  /* 0x00016600ff0477ac */ /* 0x000e620008000800 */
[----:B------:R-:W2:Y:S08]  /*1220*/  S2UR UR37, SR_CgaCtaId ;  /* 0x00000000002579c3 */ /* 0x000eb00000008800 */
[----:B------:R-:W3:Y:S01]  /*1230*/  LDC R40, c[0x0][0xb24] ;  /* 0x0002c900ff287b82 */ /* 0x000ee20000000800 */
[----:B-1----:R-:W-:-:S09]  /*1240*/  UISETP.NE.AND UP1, UPT, UR4, 0x1, UPT ;  /* 0x000000010400788c */ /* 0x002fd2000bf25270 */
[----:B--2---:R-:W-:Y:S05]  /*1250*/  BRA.U UP1, `(.L_x_16) ;  /* 0x0000000101407547 */ /* 0x004fea000b800000 */
[----:B------:R-:W1:Y:S08]  /*1260*/  LDC.64 R4, c[0x0][0xb10] ;  /* 0x0002c400ff047b82 */ /* 0x000e700000000a00 */
[----:B------:R-:W2:Y:S08]  /*1270*/  LDC.64 R2, c[0x0][0xb18] ;  /* 0x0002c600ff027b82 */ /* 0x000eb00000000a00 */
[----:B------:R-:W4:Y:S08]  /*1280*/  LDC R6, c[0x0][0xb20] ;  /* 0x0002c800ff067b82 */ /* 0x000f300000000800 */
[----:B------:R-:W3:Y:S01]  /*1290*/  LDC R7, c[0x0][0xb0c] ;  /* 0x0002c300ff077b82 */ /* 0x000ee20000000800 */
[----:B-1----:R-:W-:-:S05]  /*12a0*/  IMAD.HI.U32 R4, R15, R4, RZ ;  /* 0x000000040f047227 */ /* 0x002fca00078e00ff */
[----:B------:R-:W-:Y:S01]  /*12b0*/  SHF.R.U32.HI R4, RZ, R5, R4 ;  /* 0x00000005ff047219 */ /* 0x000fe20000011604 */
[----:B--2---:R-:W-:Y:S01]  /*12c0*/  IMAD.HI.U32 R3, R14, R3, RZ ;  /* 0x000000030e037227 */ /* 0x004fe200078e00ff */
[----:B------:R-:W-:-:S04]  /*12d0*/  ISETP.NE.AND P0, PT, R2, 0x1, PT ;  /* 0x000000010200780c */ /* 0x000fc80003f05270 */
[----:B----4-:R-:W-:-:S04]  /*12e0*/  SHF.R.U32.HI R3, RZ, R6, R3 ;  /* 0x00000006ff037219 */ /* 0x010fc80000011603 */
[----:B------:R-:W-:Y:S02]  /*12f0*/  SEL R3, R14, R3, !P0 ;  /* 0x000000030e037207 */ /* 0x000fe40004000000 */
[----:B---3--:R-:W-:-:S04]  /*1300*/  ISETP.NE.AND P1, PT, R7, 0x1, PT ;  /* 0x000000010700780c */ /* 0x008fc80003f25270 */
[----:B------:R-:W-:-:S05]  /*1310*/  SEL R4, R15, R4, !P1 ;  /* 0x000000040f047207 */ /* 0x000fca0004800000 */
[----:B------:R-:W-:Y:S02]  /*1320*/  IMAD.IADD R5, R3, 0x1, -R4 ;  /* 0x0000000103057824 */ /* 0x000fe400078e0a04 */
[----:B------:R-:W-:Y:S02]  /*1330*/  IMAD.IADD R3, R4, 0x1, -R3 ;  /* 0x0000000104037824 */ /* 0x000fe400078e0a03 */
[----:B------:R-:W-:Y:S02]  /*1340*/  IMAD R15, R5, R7, R15 ;  /* 0x00000007050f7224 */ /* 0x000fe400078e020f */
[----:B------:R-:W-:-:S07]  /*1350*/  IMAD R14, R3, R2, R14 ;  /* 0x00000002030e7224 */ /* 0x000fce00078e020e */
.L_x_16:
[----:B------:R-:W-:Y:S01]  /*1360*/  BAR.SYNC.DEFER_BLOCKING 0x0 ;  /* 0x0000000000007b1d */ /* 0x000fe20000010000 */
[----:B------:R-:W-:Y:S01]  /*1370*/  UISETP.NE.AND UP1, UPT, UR8, 0x2, UPT ;  /* 0x000000020800788c */ /* 0x000fe2000bf25270 */
[----:B------:R-:W-:Y:S02]  /*1380*/  ISETP.NE.OR P5, PT, R0, 0x2, !P5 ;  /* 0x000000020000780c */ /* 0x000fe40006fa5670 */
[----:B------:R-:W-:-:S06]  /*1390*/  LOP3.LUT R2, R108, 0x1f, RZ, 0xc0, !PT ;  /* 0x0000001f6c027812 */ /* 0x000fcc00078ec0ff */
[----:B------:R-:W-:Y:S05]  /*13a0*/  BRA.U UP1, `(.L_x_17) ;  /* 0x00000011015c7547 */ /* 0x000fea000b800000 */
[----:B------:R-:W1:Y:S01]  /*13b0*/  LDCU UR13, c[0x0][0x38c] ;  /* 0x00007180ff0d77ac */ /* 0x000e620008000800 */
[----:B------:R-:W2:Y:S01]  /*13c0*/  LDC R8, c[0x0][0x370] ;  /* 0x0000dc00ff087b82 */ /* 0x000ea20000000800 */
[----:B------:R-:W-:Y:S01]  /*13d0*/  PLOP3.LUT P1, PT, PT, PT, UP2, 0x80, 0x8 ;  /* 0x000000000008781c */ /* 0x000fe20003f2f028 */
[----:B------:R-:W-:Y:S01]  /*13e0*/  IMAD.MOV.U32 R17, RZ, RZ, 0x1 ;  /* 0x00000001ff117424 */ /* 0x000fe200078e00ff */
[----:B------:R-:W-:Y:S01]  /*13f0*/  ISETP.EQ.OR P4, PT, R2, RZ, P5 ;  /* 0x000000ff0200720c */ /* 0x000fe20002f82670 */
[----:B------:R-:W-:Y:S01]  /*1400*/  IMAD.MOV.U32 R16, RZ, RZ, RZ ;  /* 0x000000ffff107224 */ /* 0x000fe200078e00ff */
[----:B------:R-:W-:Y:S02]  /*1410*/  PLOP3.LUT P1, PT, P1, PT, PT, 0x8, 0x80 ;  /* 0x000000000080781c */ /* 0x000fe40000f2e170 */
[----:B------:R-:W-:Y:S01]  /*1420*/  CS2R R12, SRZ ;  /* 0x00000000000c7805 */ /* 0x000fe2000001ff00 */
[----:B------:R-:W-:Y:S01]  /*1430*/  IMAD.MOV.U32 R11, RZ, RZ, 0x1 ;  /* 0x00000001ff0b7424 */ /* 0x000fe200078e00ff */
[----:B------:R-:W4:Y:S01]  /*1440*/  LDC R0, c[0x0][0x374] ;  /* 0x0000dd00ff007b82 */ /* 0x000f220000000800 */
[----:B------:R-:W2:Y:S01]  /*1450*/  LDCU.64 UR22, c[0x0][0x348] ;  /* 0x00006900ff1677ac */ /* 0x000ea20008000a00 */
[----:B------:R-:W-:Y:S01]  /*1460*/  UMOV UR6, URZ ;  /* 0x000000ff00067c82 */ /* 0x000fe20008000000 */
[----:B-1----:R-:W-:-:S04]  /*1470*/  UIADD3 UR5, UPT, UPT, UR13, 0x1f, URZ ;  /* 0x0000001f0d057890 */ /* 0x002fc8000fffe0ff */
[----:B------:R-:W-:-:S04]  /*1480*/  USHF.R.S32.HI UR4, URZ, 0x1f, UR5 ;  /* 0x0000001fff047899 */ /* 0x000fc80008011405 */
[----:B------:R-:W-:-:S04]  /*1490*/  ULEA.HI UR4, UR4, UR5, URZ, 0x5 ;  /* 0x0000000504047291 */ /* 0x000fc8000f8f28ff */
[----:B------:R-:W-:Y:S02]  /*14a0*/  USHF.R.S32.HI UR15, URZ, 0x5, UR4 ;  /* 0x00000005ff0f7899 */ /* 0x000fe40008011404 */
[----:B------:R-:W-:Y:S02]  /*14b0*/  UIADD3 UR4, UPT, UPT, UR13, -0x1, URZ ;  /* 0xffffffff0d047890 */ /* 0x000fe4000fffe0ff */
[----:B------:R-:W-:Y:S02]  /*14c0*/  UISETP.LT.U32.AND UP0, UPT, UR15, 0x4, UPT ;  /* 0x000000040f00788c */ /* 0x000fe4000bf01070 */
[----:B------:R-:W-:Y:S02]  /*14d0*/  UISETP.GE.U32.AND UP1, UPT, UR4, -0x3f, UPT ;  /* 0xffffffc10400788c */ /* 0x000fe4000bf26070 */
[----:B------:R-:W-:Y:S02]  /*14e0*/  USEL UR14, UR15, 0x4, UP0 ;  /* 0x000000040f0e7887 */ /* 0x000fe40008000000 */
[----:B------:R-:W-:-:S02]  /*14f0*/  UIADD3 UR13, UPT, UPT, UR13, 0x3e, URZ ;  /* 0x0000003e0d0d7890 */ /* 0x000fc4000fffe0ff */
[----:B------:R-:W-:Y:S02]  /*1500*/  UIADD3 UR5, UPT, UPT, UR14, -0x1, URZ ;  /* 0xffffffff0e057890 */ /* 0x000fe4000fffe0ff */
[----:B------:R-:W-:-:S03]  /*1510*/  UIADD3 UR7, UPT, UPT, UR15, -UR14, URZ ;  /* 0x8000000e0f077290 */ /* 0x000fc6000fffe0ff */
[----:B------:R-:W-:-:S04]  /*1520*/  @UP1 UIADD3 UR5, UPT, UPT, UR14, URZ, URZ ;  /* 0x000000ff0e051290 */ /* 0x000fc8000fffe0ff */
[----:B--2---:R-:W-:-:S12]  /*1530*/  UIADD3 UR5, UPT, UPT, UR5, 0x1, URZ ;  /* 0x0000000105057890 */ /* 0x004fd8000fffe0ff */
.L_x_35:
[----:B------:R-:W-:Y:S01]  /*1540*/  UISETP.NE.AND UP0, UPT, UR37, URZ, UPT ;  /* 0x000000ff2500728c */ /* 0x000fe2000bf05270 */
[----:B------:R-:W1:Y:S08]  /*1550*/  S2UR UR37, SR_CgaCtaId ;  /* 0x00000000002579c3 */ /* 0x000e700000008800 */
[----:B------:R-:W-:Y:S05]  /*1560*/  BRA.U UP0, `(.L_x_18) ;  /* 0x0000000100347547 */ /* 0x000fea000b800000 */
[----:B------:R-:W2:Y:S01]  /*1570*/  S2R R2, SR_CgaCtaId ;  /* 0x0000000000027919 */ /* 0x000ea20000008800 */
[----:B------:R-:W-:-:S04]  /*1580*/  MOV R3, 0x400 ;  /* 0x0000040000037802 */ /* 0x000fc80000000f00 */
[----:B--2---:R-:W-:Y:S02]  /*1590*/  LEA R2, R2, R3, 0x18 ;  /* 0x0000000302027211 */ /* 0x004fe400078ec0ff */
[----:B------:R-:W-:-:S03]  /*15a0*/  SHF.L.U32 R3, R11, 0x1f, RZ ;  /* 0x0000001f0b037819 */ /* 0x000fc600000006ff */
[----:B------:R-:W-:-:S04]  /*15b0*/  IMAD R2, R12, 0x8, R2 ;  /* 0x000000080c027824 */ /* 0x000fc800078e0202 */
[----:B------:R-:W2:Y:S02]  /*15c0*/  SYNCS.PHASECHK.TRANS64.TRYWAIT P0, [R2+URZ+0x100], R3 ;  /* 0x00010003020075a7 */ /* 0x000ea400080011ff */
[----:B--2---:R-:W-:Y:S05]  /*15d0*/  @!P0 BRA `(.L_x_19) ;  /* 0x0000007800308947 */ /* 0x004fea0003800000 */
.L_x_125:
[----:B------:R-:W-:Y:S01]  /*15e0*/  VIADD R12, R12, 0x1 ;  /* 0x000000010c0c7836 */ /* 0x000fe20000000000 */
[----:B------:R2:W-:Y:S04]  /*15f0*/  SYNCS.ARRIVE.TRANS64.A1T0 RZ, [R2+URZ+0xf0], RZ ;  /* 0x0000f0ff02ff79a7 */ /* 0x0005e800081000ff */
[----:B------:R-:W-:-:S04]  /*1600*/  ISETP.NE.AND P0, PT, R12, 0x2, PT ;  /* 0x000000020c00780c */ /* 0x000fc80003f05270 */
[----:B------:R-:W-:Y:S02]  /*1610*/  SEL R12, R12, RZ, P0 ;  /* 0x000000ff0c0c7207 */ /* 0x000fe40000000000 */
[----:B--2---:R-:W-:-:S04]  /*1620*/  SEL R2, RZ, 0x1, P0 ;  /* 0x00000001ff027807 */ /* 0x004fc80000000000 */
[----:B------:R-:W-:-:S07]  /*1630*/  LOP3.LUT R11, R11, R2, RZ, 0x3c, !PT ;  /* 0x000000020b0b7212 */ /* 0x000fce00078e3cff */
.L_x_18:
[----:B------:R-:W-:Y:S01]  /*1640*/  UMOV UR4, 0x400 ;  /* 0x0000040000047882 */ /* 0x000fe20000000000 */
[----:B------:R-:W-:Y:S01]  /*1650*/  SHF.L.U32 R2, R17, 0x1f, RZ ;  /* 0x0000001f11027819 */ /* 0x000fe200000006ff */
[----:B-1----:R-:W-:Y:S01]  /*1660*/  ULEA UR4, UR37, UR4, 0x18 ;  /* 0x0000000425047291 */ /* 0x002fe2000f8ec0ff */
[----:B------:R-:W-:Y:S01]  /*1670*/  R2UR UR35, R15 ;  /* 0x000000000f2372ca */ /* 0x000fe200000e0000 */
[----:B------:R-:W-:Y:S01]  /*1680*/  UISETP.GE.U32.AND UP0, UPT, UR13, 0x3f, UPT ;  /* 0x0000003f0d00788c */ /* 0x000fe2000bf06070 */
[----:B------:R-:W-:Y:S01]  /*1690*/  R2UR UR11, R14 ;  /* 0x000000000e0b72ca */ /* 0x000fe200000e0000 */
[----:B------:R-:W-:Y:S01]  /*16a0*/  ULEA UR8, UR6, UR4, 0x3 ;  /* 0x0000000406087291 */ /* 0x000fe2000f8e18ff */
[----:B------:R-:W-:-:S08]  /*16b0*/  UMOV UR24, URZ ;  /* 0x000000ff00187c82 */ /* 0x000fd00008000000 */
[----:B------:R1:W2:Y:S01]  /*16c0*/  SYNCS.PHASECHK.TRANS64.TRYWAIT P0, [UR8+0x20], R2 ;  /* 0x00002002ff0075a7 */ /* 0x0002a20008001108 */
[----:B------:R-:W-:Y:S02]  /*16d0*/  USHF.L.U32 UR35, UR35, 0x6, URZ ;  /* 0x0000000623237899 */ /* 0x000fe400080006ff */
[----:B------:R-:W-:Y:S01]  /*16e0*/  USHF.L.U32 UR11, UR11, 0x8, URZ ;  /* 0x000000080b0b7899 */ /* 0x000fe200080006ff */
[----:B------:R-:W-:Y:S11]  /*16f0*/  BRA.U !UP0, `(.L_x_20) ;  /* 0x0000000108a87547 */ /* 0x000ff6000b800000 */
[----:B------:R-:W-:Y:S01]  /*1700*/  UMOV UR16, URZ ;  /* 0x000000ff00107c82 */ /* 0x000fe20008000000 */
[----:B------:R-:W-:-:S05]  /*1710*/  UMOV UR17, UR6 ;  /* 0x0000000600117c82 */ /* 0x000fca0008000000 */
.L_x_25:
[----:B-1----:R-:W-:Y:S01]  /*1720*/  ULEA UR33, UR17, UR4, 0x3 ;  /* 0x0000000411217291 */ /* 0x002fe2000f8e18ff */
[----:B--2---:R-:W-:Y:S01]  /*1730*/  @!P5 MOV R3, 0x2800 ;  /* 0x000028000003d802 */ /* 0x004fe20000000f00 */
[----:B--2---:R-:W-:Y:S10]  /*1740*/  @P0 BRA `(.L_x_21) ;  /* 0x00000000000c0947 */ /* 0x004ff40003800000 */
[----:B------:R-:W-:-:S04]  /*1750*/  SHF.L.U32 R4, R17, 0x1f, RZ ;  /* 0x0000001f11047819 */ /* 0x000fc800000006ff */
[----:B------:R-:W2:Y:S02]  /*1760*/  SYNCS.PHASECHK.TRANS64.TRYWAIT P0, [UR33+0x20], R4 ;  /* 0x00002004ff0075a7 */ /* 0x000ea40008001121 */
[----:B--2---:R-:W-:Y:S05]  /*1770*/  @!P0 BRA `(.L_x_22) ;  /* 0x0000007400dc8947 */ /* 0x004fea0003800000 */
.L_x_21:
[----:B------:R2:W-:Y:S01]  /*1780*/  @!P5 SYNCS.ARRIVE.TRANS64 RZ, [UR33], R3 ;  /* 0x00000003ffffd9a7 */ /* 0x0005e20008000021 */
[----:B------:R-:W-:Y:S04]  /*1790*/  BSSY.RECONVERGENT B0, `(.L_x_23) ;  /* 0x0000003000007945 */ /* 0x000fe80003800200 */
[----:B------:R-:W-:Y:S05]  /*17a0*/  @P4 BRA `(.L_x_24) ;  /* 0x0000000000044947 */ /* 0x000fea0003800000 */
[----:B------:R-:W-:Y:S05]  /*17b0*/  BPT.TRAP 0x1 ;  /* 0x000000040000795c */ /* 0x000fea0000300000 */
.L_x_24:
[----:B------:R-:W-:Y:S05]  /*17c0*/  BSYNC.RECONVERGENT B0 ;  /* 0x0000000000007941 */ /* 0x000fea0003800200 */
.L_x_23:
[----:B------:R-:W-:Y:S02]  /*17d0*/  UIADD3 UR6, UPT, UPT, UR17, 0x1, URZ ;  /* 0x0000000111067890 */ /* 0x000fe4000fffe0ff */
[----:B------:R-:W-:Y:S02]  /*17e0*/  ULEA UR32, UR17, UR4, 0xb ;  /* 0x0000000411207291 */ /* 0x000fe4000f8e58ff */
[----:B------:R-:W-:Y:S02]  /*17f0*/  UISETP.NE.AND UP0, UPT, UR6, 0x4, UPT ;  /* 0x000000040600788c */ /* 0x000fe4000bf05270 */
[----:B------:R-:W-:Y:S02]  /*1800*/  UIADD3 UR26, UP1, UPT, UR22, 0x80, URZ ;  /* 0x00000080161a7890 */ /* 0x000fe4000ff3e0ff */
[----:B------:R-:W-:Y:S02]  /*1810*/  USEL UR9, URZ, 0x1, UP0 ;  /* 0x00000001ff097887 */ /* 0x000fe40008000000 */
[----:B------:R-:W-:-:S02]  /*1820*/  USEL UR6, UR6, URZ, UP0 ;  /* 0x000000ff06067287 */ /* 0x000fc40008000000 */
[----:B------:R-:W-:Y:S02]  /*1830*/  UIADD3 UR20, UP0, UPT, UR22, 0x180, URZ ;  /* 0x0000018016147890 */ /* 0x000fe4000ff1e0ff */
[----:B------:R-:W-:Y:S01]  /*1840*/  ULEA UR8, UR6, UR4, 0x3 ;  /* 0x0000000406087291 */ /* 0x000fe2000f8e18ff */
[----:B------:R-:W-:Y:S01]  /*1850*/  LOP3.LUT R17, R17, UR9, RZ, 0x3c, !PT ;  /* 0x0000000911117c12 */ /* 0x000fe2000f8e3cff */
[----:B------:R-:W-:Y:S02]  /*1860*/  USHF.L.U32 UR34, UR16, 0x5, URZ ;  /* 0x0000000510227899 */ /* 0x000fe400080006ff */
[----:B------:R-:W-:Y:S01]  /*1870*/  UIADD3.X UR27, UPT, UPT, URZ, UR23, URZ, UP1, !UPT ;  /* 0x00000017ff1b7290 */ /* 0x000fe20008ffe4ff */
[----:B-1----:R-:W-:Y:S01]  /*1880*/  SHF.L.U32 R2, R17, 0x1f, RZ ;  /* 0x0000001f11027819 */ /* 0x002fe200000006ff */
[----:B------:R-:W-:Y:S02]  /*1890*/  UIADD3 UR32, UPT, UPT, UR32, 0x6400, URZ ;  /* 0x0000640020207890 */ /* 0x000fe4000fffe0ff */
[----:B------:R-:W-:Y:S01]  /*18a0*/  UIADD3.X UR21, UPT, UPT, URZ, UR23, URZ, UP0, !UPT ;  /* 0x00000017ff157290 */ /* 0x000fe200087fe4ff */
[----:B------:R1:W1:Y:S01]  /*18b0*/  SYNCS.PHASECHK.TRANS64.TRYWAIT P0, [UR8+0x20], R2 ;  /* 0x00002002ff0075a7 */ /* 0x0002620008001108 */
[----:B------:R-:W-:Y:S01]  /*18c0*/  ULEA UR8, UR17, UR4, 0xd ;  /* 0x0000000411087291 */ /* 0x000fe2000f8e68ff */
[----:B------:R-:W-:Y:S01]  /*18d0*/  UMOV UR18, 0x0 ;  /* 0x0000000000127882 */ /* 0x000fe20000000000 */
[----:B------:R-:W-:-:S02]  /*18e0*/  UMOV UR19, 0x10000000 ;  /* 0x1000000000137882 */ /* 0x000fc40000000000 */
[----:B------:R-:W-:Y:S01]  /*18f0*/  UIADD3 UR8, UPT, UPT, UR8, 0x8400, URZ ;  /* 0x0000840008087890 */ /* 0x000fe2000fffe0ff */
[----:B------:R1:W-:Y:S01]  /*1900*/  UTMALDG.3D [UR32], [UR26], desc[UR18] ;  /* 0x000012201a0075b4 */ /* 0x0003e20008011000 */
[----:B------:R-:W-:Y:S01]  /*1910*/  UMOV UR12, UR36 ;  /* 0x00000024000c7c82 */ /* 0x000fe20008000000 */
[----:B------:R-:W-:Y:S01]  /*1920*/  UMOV UR9, UR33 ;  /* 0x0000002100097c82 */ /* 0x000fe20008000000 */
[----:B------:R-:W-:Y:S01]  /*1930*/  UMOV UR10, UR34 ;  /* 0x00000022000a7c82 */ /* 0x000fe20008000000 */
[----:B------:R-:W-:Y:S01]  /*1940*/  UIADD3 UR16, UPT, UPT, UR16, 0x1, URZ ;  /* 0x0000000110107890 */ /* 0x000fe2000fffe0ff */
[----:B------:R-:W-:Y:S01]  /*1950*/  UMOV UR24, UR5 ;  /* 0x0000000500187c82 */ /* 0x000fe20008000000 */
[----:B------:R-:W-:Y:S02]  /*1960*/  UMOV UR17, UR6 ;  /* 0x0000000600117c82 */ /* 0x000fe40008000000 */
[----:B------:R1:W-:Y:S01]  /*1970*/  UTMALDG.3D [UR8], [UR20], desc[UR18] ;  /* 0x00001208140075b4 */ /* 0x0003e20008011000 */
[----:B------:R-:W-:-:S09]  /*1980*/  UISETP.NE.AND UP0, UPT, UR16, UR5, UPT ;  /* 0x000000051000728c */ /* 0x000fd2000bf05270 */
[----:B------:R-:W-:Y:S05]  /*1990*/  BRA.U UP0, `(.L_x_25) ;  /* 0xfffffffd00607547 */ /* 0x000fea000b83ffff */
.L_x_20:
[----:B-1----:R-:W-:Y:S01]  /*19a0*/  ULEA UR8, UR6, UR4, 0x3 ;  /* 0x0000000406087291 */ /* 0x002fe2000f8e18ff */
[----:B------:R-:W-:Y:S01]  /*19b0*/  SHF.L.U32 R2, R17, 0x1f, RZ ;  /* 0x0000001f11027819 */ /* 0x000fe200000006ff */
[----:B------:R-:W-:Y:S01]  /*19c0*/  @!P1 SYNCS.ARRIVE.TRANS64.A1T0 RZ, [UR4+0x88], RZ ;  /* 0x000088ffffff99a7 */ /* 0x000fe20008100004 */
[----:B------:R-:W-:-:S06]  /*19d0*/  UISETP.GT.AND UP0, UPT, UR15, UR14, UPT ;  /* 0x0000000e0f00728c */ /* 0x000fcc000bf04270 */
[----:B--2---:R1:W2:Y:S03]  /*19e0*/  SYNCS.PHASECHK.TRANS64.TRYWAIT P0, [UR8+0x20], R2 ;  /* 0x00002002ff0075a7 */ /* 0x0042a60008001108 */
[----:B------:R-:W-:Y:S05]  /*19f0*/  BRA.U !UP0, `(.L_x_26) ;  /* 0x0000000108ac7547 */ /* 0x000fea000b800000 */
[----:B------:R-:W-:Y:S01]  /*1a00*/  UIADD3 UR21, UPT, UPT, UR7, UR24, URZ ;  /* 0x0000001807157290 */ /* 0x000fe2000fffe0ff */
[----:B------:R-:W-:-:S11]  /*1a10*/  UMOV UR25, UR6 ;  /* 0x0000000600197c82 */ /* 0x000fd60008000000 */
.L_x_31:
[----:B-1----:R-:W-:Y:S01]  /*1a20*/  ULEA UR17, UR25, UR4, 0x3 ;  /* 0x0000000419117291 */ /* 0x002fe2000f8e18ff */
[----:B--2---:R-:W-:Y:S01]  /*1a30*/  @!P5 MOV R3, 0x2800 ;  /* 0x000028000003d802 */ /* 0x004fe20000000f00 */
[----:B--2---:R-:W-:Y:S10]  /*1a40*/  @P0 BRA `(.L_x_27) ;  /* 0x00000000000c0947 */ /* 0x004ff40003800000 */
[----:B------:R-:W-:-:S04]  /*1a50*/  SHF.L.U32 R4, R17, 0x1f, RZ ;  /* 0x0000001f11047819 */ /* 0x000fc800000006ff */
[----:B------:R-:W2:Y:S02]  /*1a60*/  SYNCS.PHASECHK.TRANS64.TRYWAIT P0, [UR17+0x20], R4 ;  /* 0x00002004ff0075a7 */ /* 0x000ea40008001111 */
[----:B--2---:R-:W-:Y:S05]  /*1a70*/  @!P0 BRA `(.L_x_28) ;  /* 0x0000007400348947 */ /* 0x004fea0003800000 */
.L_x_27:
[----:B------:R2:W-:Y:S01]  /*1a80*/  @!P5 SYNCS.ARRIVE.TRANS64 RZ, [UR17], R3 ;  /* 0x00000003ffffd9a7 */ /* 0x0005e20008000011 */
[----:B------:R-:W-:Y:S04]  /*1a90*/  BSSY.RECONVERGENT B0, `(.L_x_29) ;  /* 0x0000003000007945 */ /* 0x000fe80003800200 */
[----:B------:R-:W-:Y:S05]  /*1aa0*/  @P4 BRA `(.L_x_30) ;  /* 0x0000000000044947 */ /* 0x000fea0003800000 */
[----:B------:R-:W-:Y:S05]  /*1ab0*/  BPT.TRAP 0x1 ;  /* 0x000000040000795c */ /* 0x000fea0000300000 */
.L_x_30:
[----:B------:R-:W-:Y:S05]  /*1ac0*/  BSYNC.RECONVERGENT B0 ;  /* 0x0000000000007941 */ /* 0x000fea0003800200 */
.L_x_29:
        /* <DEDUP_REMOVED lines=10> */
[----:B------:R-:W-:Y:S01]  /*1b70*/  UIADD3 UR16, UPT, UPT, UR16, 0x6400, URZ ;  /* 0x0000640010107890 */ /* 0x000fe2000fffe0ff */
[----:B-1----:R-:W-:Y:S01]  /*1b80*/  SHF.L.U32 R2, R17, 0x1f, RZ ;  /* 0x0000001f11027819 */ /* 0x002fe200000006ff */
[----:B------:R-:W-:Y:S02]  /*1b90*/  UIADD3.X UR31, UPT, UPT, URZ, UR23, URZ, UP1, !UPT ;  /* 0x00000017ff1f7290 */ /* 0x000fe40008ffe4ff */
[----:B------:R-:W-:Y:S01]  /*1ba0*/  UIADD3.X UR29, UPT, UPT, URZ, UR23, URZ, UP0, !UPT ;  /* 0x00000017ff1d7290 */ /* 0x000fe200087fe4ff */
[----:B------:R1:W1:Y:S01]  /*1bb0*/  SYNCS.PHASECHK.TRANS64.TRYWAIT P0, [UR8+0x20], R2 ;  /* 0x00002002ff0075a7 */ /* 0x0002620008001108 */
[----:B------:R-:W-:Y:S01]  /*1bc0*/  ULEA UR8, UR25, UR4, 0xd ;  /* 0x0000000419087291 */ /* 0x000fe2000f8e68ff */
[----:B------:R-:W-:Y:S01]  /*1bd0*/  UMOV UR26, 0x0 ;  /* 0x00000000001a7882 */ /* 0x000fe20000000000 */
[----:B------:R-:W-:-:S02]  /*1be0*/  UMOV UR27, 0x10000000 ;  /* 0x10000000001b7882 */ /* 0x000fc40000000000 */
[----:B------:R-:W-:Y:S01]  /*1bf0*/  UIADD3 UR8, UPT, UPT, UR8, 0x8400, URZ ;  /* 0x0000840008087890 */ /* 0x000fe2000fffe0ff */
[----:B------:R-:W-:Y:S01]  /*1c00*/  UMOV UR19, UR35 ;  /* 0x0000002300137c82 */ /* 0x000fe20008000000 */
[----:B------:R-:W-:Y:S01]  /*1c10*/  UMOV UR20, UR36 ;  /* 0x0000002400147c82 */ /* 0x000fe20008000000 */
[----:B------:R-:W-:Y:S01]  /*1c20*/  UMOV UR12, UR36 ;  /* 0x00000024000c7c82 */ /* 0x000fe20008000000 */
[----:B------:R-:W-:Y:S01]  /*1c30*/  UMOV UR9, UR17 ;  /* 0x0000001100097c82 */ /* 0x000fe20008000000 */
[----:B------:R-:W-:Y:S01]  /*1c40*/  UMOV UR10, UR18 ;  /* 0x00000012000a7c82 */ /* 0x000fe20008000000 */
[----:B------:R1:W-:Y:S01]  /*1c50*/  UTMALDG.3D [UR16], [UR30], desc[UR26] ;  /* 0x00001a101e0075b4 */ /* 0x0003e20008011000 */
[----:B------:R-:W-:Y:S01]  /*1c60*/  UIADD3 UR24, UPT, UPT, UR24, 0x1, URZ ;  /* 0x0000000118187890 */ /* 0x000fe2000fffe0ff */
[----:B------:R-:W-:-:S03]  /*1c70*/  UMOV UR25, UR6 ;  /* 0x0000000600197c82 */ /* 0x000fc60008000000 */
[----:B------:R-:W-:Y:S01]  /*1c80*/  UISETP.NE.AND UP0, UPT, UR24, UR21, UPT ;  /* 0x000000151800728c */ /* 0x000fe2000bf05270 */
[----:B------:R1:W-:Y:S08]  /*1c90*/  UTMALDG.3D [UR8], [UR28], desc[UR26] ;  /* 0x00001a081c0075b4 */ /* 0x0003f00008011000 */
[----:B------:R-:W-:Y:S05]  /*1ca0*/  BRA.U UP0, `(.L_x_31) ;  /* 0xfffffffd005c7547 */ /* 0x000fea000b83ffff */
.L_x_26:
[C---:B-1----:R-:W-:Y:S01]  /*1cb0*/  LEA R2, R16.reuse, UR4, 0x3 ;  /* 0x0000000410027c11 */ /* 0x042fe2000f8e18ff */
[----:B------:R-:W-:Y:S01]  /*1cc0*/  NOP ;  /* 0x0000000000007918 */ /* 0x000fe20000000000 */
[----:B--2---:R-:W-:Y:S02]  /*1cd0*/  SHF.L.U32 R3, R13, 0x1f, RZ ;  /* 0x0000001f0d037819 */ /* 0x004fe400000006ff */
[----:B------:R-:W-:Y:S02]  /*1ce0*/  LEA R4, R16, UR4, 0x4 ;  /* 0x0000000410047c11 */ /* 0x000fe4000f8e20ff */
[----:B------:R-:W1:Y:S02]  /*1cf0*/  SYNCS.PHASECHK.TRANS64.TRYWAIT P0, [R2+URZ+0x90], R3 ;  /* 0x00009003020075a7 */ /* 0x000e6400080011ff */
[----:B-1----:R-:W-:Y:S05]  /*1d00*/  @!P0 BRA `(.L_x_32) ;  /* 0x0000007000a88947 */ /* 0x002fea0003800000 */
.L_x_128:
[----:B------:R-:W2:Y:S01]  /*1d10*/  LDS.128 R4, [R4+0x120] ;  /* 0x0001200004047984 */ /* 0x000ea20000000c00 */
[----:B---3--:R-:W-:Y:S01]  /*1d20*/  ISETP.GE.AND P0, PT, R40, 0x1, PT ;  /* 0x000000012800780c */ /* 0x008fe20003f06270 */
[----:B-1----:R-:W-:Y:S01]  /*1d30*/  VIADD R2, R2, 0xa0 ;  /* 0x000000a002027836 */ /* 0x002fe20000000000 */
[----:B------:R-:W-:Y:S01]  /*1d40*/  @!PT LDS RZ, [RZ] ;  /* 0x00000000fffff984 */ /* 0x000fe20000000800 */
[----:B------:R-:W-:Y:S01]  /*1d50*/  @!PT LDS RZ, [RZ] ;  /* 0x00000000fffff984 */ /* 0x000fe20000000800 */
[----:B------:R-:W-:Y:S01]  /*1d60*/  @!PT LDS RZ, [RZ] ;  /* 0x00000000fffff984 */ /* 0x000fe20000000800 */
[----:B------:R-:W-:Y:S01]  /*1d70*/  @!PT LDS RZ, [RZ] ;  /* 0x00000000fffff984 */ /* 0x000fe20000000800 */
[----:B------:R1:W-:Y:S06]  /*1d80*/  MEMBAR.ALL.CTA ;  /* 0x0000000000007992 */ /* 0x0003ec0000008000 */
[----:B-1----:R-:W1:Y:S01]  /*1d90*/  FENCE.VIEW.ASYNC.S ;  /* 0x00000000000073c6 */ /* 0x002e620000000000 */
[----:B------:R-:W-:-:S04]  /*1da0*/  PRMT R2, RZ, 0x654, R2 ;  /* 0x00000654ff027816 */ /* 0x000fc80000000002 */
[----:B-1----:R1:W-:Y:S01]  /*1db0*/  SYNCS.ARRIVE.TRANS64.RED.A1T0 RZ, [R2+URZ], RZ ;  /* 0x000000ff02ff79a7 */ /* 0x0023e200081004ff */
[----:B--2---:R-:W-:-:S13]  /*1dc0*/  LOP3.LUT P2, RZ, R6, 0x1, RZ, 0xc0, !PT ;  /* 0x0000000106ff7812 */ /* 0x004fda000784c0ff */
[----:B------:R-:W-:Y:S01]  /*1dd0*/  @P2 SHF.R.U32.HI R3, RZ, 0x10, R5 ;  /* 0x00000010ff032819 */ /* 0x000fe20000011605 */
[----:B------:R-:W-:Y:S01]  /*1de0*/  VOTEU.ANY UP0, P2 ;  /* 0x0000000000ff7886 */ /* 0x000fe20001000100 */
[----:B------:R-:W-:Y:S02]  /*1df0*/  @P2 MOV R10, R4 ;  /* 0x00000004000a2202 */ /* 0x000fe40000000f00 */
[----:B------:R-:W-:Y:S02]  /*1e00*/  @P2 R2UR.BROADCAST UR8, R3 ;  /* 0x00000000030822ca */ /* 0x000fe400008e0000 */
[----:B------:R-:W-:-:S11]  /*1e10*/  @P2 LOP3.LUT R9, R5, 0xffff, RZ, 0xc0, !PT ;  /* 0x0000ffff05092812 */ /* 0x000fd600078ec0ff */
[----:B------:R-:W-:Y:S01]  /*1e20*/  @UP0 UMOV UR36, UR8 ;  /* 0x0000000800240c82 */ /* 0x000fe20008000000 */
[----:B-1----:R-:W-:Y:S05]  /*1e30*/  @!P0 BRA `(.L_x_33) ;  /* 0x0000000000b88947 */ /* 0x002fea0003800000 */
[----:B------:R-:W4:Y:S01]  /*1e40*/  LDC.64 R4, c[0x0][0xb18] ;  /* 0x0002c600ff047b82 */ /* 0x000f220000000a00 */
[----:B------:R-:W-:-:S07]  /*1e50*/  ISETP.NE.AND P3, PT, R40, 0x1, PT ;  /* 0x000000012800780c */ /* 0x000fce0003f65270 */
[----:B------:R-:W1:Y:S08]  /*1e60*/  LDC.64 R6, c[0x0][0xb10] ;  /* 0x0002c400ff067b82 */ /* 0x000e700000000a00 */
[----:B------:R-:W2:Y:S08]  /*1e70*/  LDC R14, c[0x0][0xb20] ;  /* 0x0002c800ff0e7b82 */ /* 0x000eb00000000800 */
[----:B------:R-:W3:Y:S01]  /*1e80*/  LDC R15, c[0x0][0xb0c] ;  /* 0x0002c300ff0f7b82 */ /* 0x000ee20000000800 */
[----:B----4-:R-:W-:Y:S01]  /*1e90*/  IMAD.HI.U32 R19, R0, R5, RZ ;  /* 0x0000000500137227 */ /* 0x010fe200078e00ff */
[----:B------:R-:W-:-:S03]  /*1ea0*/  ISETP.NE.AND P0, PT, R4, 0x1, PT ;  /* 0x000000010400780c */ /* 0x000fc60003f05270 */
[----:B------:R-:W-:-:S03]  /*1eb0*/  IMAD.HI.U32 R5, R9, R5, RZ ;  /* 0x0000000509057227 */ /* 0x000fc600078e00ff */
[----:B------:R-:W4:Y:S01]  /*1ec0*/  LDC.64 R2, c[0x0][0xb28] ;  /* 0x0002ca00ff027b82 */ /* 0x000f220000000a00 */
[----:B-1----:R-:W-:-:S04]  /*1ed0*/  IMAD.HI.U32 R20, R8, R6, RZ ;  /* 0x0000000608147227 */ /* 0x002fc800078e00ff */
[----:B------:R-:W-:Y:S01]  /*1ee0*/  IMAD.HI.U32 R21, R10, R6, RZ ;  /* 0x000000060a157227 */ /* 0x000fe200078e00ff */
[----:B------:R-:W-:Y:S02]  /*1ef0*/  SHF.R.U32.HI R20, RZ, R7, R20 ;  /* 0x00000007ff147219 */ /* 0x000fe40000011614 */
[-C--:B--2---:R-:W-:Y:S02]  /*1f00*/  SHF.R.U32.HI R19, RZ, R14.reuse, R19 ;  /* 0x0000000eff137219 */ /* 0x084fe40000011613 */
[----:B------:R-:W-:Y:S02]  /*1f10*/  SHF.R.U32.HI R5, RZ, R14, R5 ;  /* 0x0000000eff057219 */ /* 0x000fe40000011605 */
[----:B------:R-:W-:Y:S02]  /*1f20*/  SEL R19, R0, R19, !P0 ;  /* 0x0000001300137207 */ /* 0x000fe40004000000 */
[----:B------:R-:W-:Y:S02]  /*1f30*/  SHF.R.U32.HI R21, RZ, R7, R21 ;  /* 0x00000007ff157219 */ /* 0x000fe40000011615 */
[----:B---3--:R-:W-:-:S02]  /*1f40*/  ISETP.NE.AND P1, PT, R15, 0x1, PT ;  /* 0x000000010f00780c */ /* 0x008fc40003f25270 */
[----:B------:R-:W-:Y:S02]  /*1f50*/  SEL R5, R9, R5, !P0 ;  /* 0x0000000509057207 */ /* 0x000fe40004000000 */
[----:B------:R-:W-:Y:S02]  /*1f60*/  SEL R20, R8, R20, !P1 ;  /* 0x0000001408147207 */ /* 0x000fe40004800000 */
[----:B------:R-:W-:Y:S01]  /*1f70*/  SEL R21, R10, R21, !P1 ;  /* 0x000000150a157207 */ /* 0x000fe20004800000 */
[----:B----4-:R-:W-:-:S04]  /*1f80*/  IMAD.HI.U32 R18, R19, R2, RZ ;  /* 0x0000000213127227 */ /* 0x010fc800078e00ff */
        /* <DEDUP_REMOVED lines=10> */
[----:B------:R-:W-:-:S04]  /*2030*/  @!P0 IMAD.HI.U32 R7, R21, R2, RZ ;  /* 0x0000000215078227 */ /* 0x000fc800078e00ff */
[----:B------:R-:W-:Y:S01]  /*2040*/  IMAD.MOV R2, RZ, RZ, -R6 ;  /* 0x000000ffff027224 */ /* 0x000fe200078e0a06 */
[----:B------:R-:W-:Y:S02]  /*2050*/  @!P0 SHF.R.U32.HI R3, RZ, R3, R7 ;  /* 0x00000003ff038219 */ /* 0x000fe40000011607 */
[----:B------:R-:W-:Y:S01]  /*2060*/  IADD3 R7, PT, PT, -R5, RZ, RZ ;  /* 0x000000ff05077210 */ /* 0x000fe20007ffe1ff */
[----:B------:R-:W-:Y:S01]  /*2070*/  IMAD R2, R40, R2, R5 ;  /* 0x0000000228027224 */ /* 0x000fe200078e0205 */
        /* <DEDUP_REMOVED lines=10> */
.L_x_33:
[----:B------:R-:W1:Y:S02]  /*2120*/  LDCU UR8, c[0x0][0xb30] ;  /* 0x00016600ff0877ac */ /* 0x000e640008000800 */
[----:B-1----:R-:W-:-:S09]  /*2130*/  UISETP.NE.AND UP0, UPT, UR8, 0x1, UPT ;  /* 0x000000010800788c */ /* 0x002fd2000bf05270 */
[----:B------:R-:W-:Y:S05]  /*2140*/  BRA.U UP0, `(.L_x_34) ;  /* 0x0000000100407547 */ /* 0x000fea000b800000 */
[----:B------:R-:W1:Y:S08]  /*2150*/  LDC.64 R4, c[0x0][0xb10] ;  /* 0x0002c400ff047b82 */ /* 0x000e700000000a00 */
[----:B------:R-:W2:Y:S08]  /*2160*/  LDC.64 R2, c[0x0][0xb18] ;  /* 0x0002c600ff027b82 */ /* 0x000eb00000000a00 */
[----:B------:R-:W3:Y:S08]  /*2170*/  LDC R6, c[0x0][0xb20] ;  /* 0x0002c800ff067b82 */ /* 0x000ef00000000800 */
[----:B------:R-:W4:Y:S01]  /*2180*/  LDC R7, c[0x0][0xb0c] ;  /* 0x0002c300ff077b82 */ /* 0x000f220000000800 */
[----:B-1----:R-:W-:-:S05]  /*2190*/  IMAD.HI.U32 R4, R10, R4, RZ ;  /* 0x000000040a047227 */ /* 0x002fca00078e00ff */
[----:B------:R-:W-:Y:S01]  /*21a0*/  SHF.R.U32.HI R4, RZ, R5, R4 ;  /* 0x00000005ff047219 */ /* 0x000fe20000011604 */
[----:B--2---:R-:W-:Y:S01]  /*21b0*/  IMAD.HI.U32 R3, R9, R3, RZ ;  /* 0x0000000309037227 */ /* 0x004fe200078e00ff */
[----:B------:R-:W-:-:S04]  /*21c0*/  ISETP.NE.AND P0, PT, R2, 0x1, PT ;  /* 0x000000010200780c */ /* 0x000fc80003f05270 */
[----:B---3--:R-:W-:-:S04]  /*21d0*/  SHF.R.U32.HI R3, RZ, R6, R3 ;  /* 0x00000006ff037219 */ /* 0x008fc80000011603 */
[----:B------:R-:W-:Y:S02]  /*21e0*/  SEL R3, R9, R3, !P0 ;  /* 0x0000000309037207 */ /* 0x000fe40004000000 */
[----:B----4-:R-:W-:-:S04]  /*21f0*/  ISETP.NE.AND P1, PT, R7, 0x1, PT ;  /* 0x000000010700780c */ /* 0x010fc80003f25270 */
[----:B------:R-:W-:-:S05]  /*2200*/  SEL R4, R10, R4, !P1 ;  /* 0x000000040a047207 */ /* 0x000fca0004800000 */
[----:B------:R-:W-:Y:S02]  /*2210*/  IMAD.IADD R5, R3, 0x1, -R4 ;  /* 0x0000000103057824 */ /* 0x000fe400078e0a04 */
[----:B------:R-:W-:Y:S02]  /*2220*/  IMAD.IADD R3, R4, 0x1, -R3 ;  /* 0x0000000104037824 */ /* 0x000fe400078e0a03 */
[----:B------:R-:W-:Y:S02]  /*2230*/  IMAD R10, R5, R7, R10 ;  /* 0x00000007050a7224 */ /* 0x000fe400078e020a */
[----:B------:R-:W-:-:S07]  /*2240*/  IMAD R9, R3, R2, R9 ;  /* 0x0000000203097224 */ /* 0x000fce00078e0209 */
.L_x_34:
[----:B------:R-:W-:Y:S01]  /*2250*/  VIADD R16, R16, 0x1 ;  /* 0x0000000110107836 */ /* 0x000fe20000000000 */
[----:B------:R-:W-:Y:S01]  /*2260*/  PLOP3.LUT P1, PT, PT, PT, PT, 0x80, 0x8 ;  /* 0x000000000008781c */ /* 0x000fe20003f2f070 */
[----:B------:R-:W-:Y:S02]  /*2270*/  IMAD.IADD R15, R10, 0x1, R95 ;  /* 0x000000010a0f7824 */ /* 0x000fe400078e025f */
[----:B------:R-:W-:Y:S01]  /*2280*/  IMAD.IADD R14, R9, 0x1, R94 ;  /* 0x00000001090e7824 */ /* 0x000fe200078e025e */
[----:B------:R-:W-:-:S04]  /*2290*/  ISETP.NE.AND P0, PT, R16, 0x2, PT ;  /* 0x000000021000780c */ /* 0x000fc80003f05270 */
[----:B------:R-:W-:Y:S02]  /*22a0*/  SEL R2, RZ, 0x1, P0 ;  /* 0x00000001ff027807 */ /* 0x000fe40000000000 */
[----:B------:R-:W-:Y:S02]  /*22b0*/  SEL R16, R16, RZ, P0 ;  /* 0x000000ff10107207 */ /* 0x000fe40000000000 */
[----:B------:R-:W-:Y:S01]  /*22c0*/  LOP3.LUT R13, R13, R2, RZ, 0x3c, !PT ;  /* 0x000000020d0d7212 */ /* 0x000fe200078e3cff */
[----:B------:R-:W-:Y:S06]  /*22d0*/  @P2 BRA `(.L_x_35) ;  /* 0xfffffff000982947 */ /* 0x000fec000383ffff */
[----:B------:R-:W-:Y:S01]  /*22e0*/  UIADD3 UR4, UPT, UPT, UR4, 0x20, URZ ;  /* 0x0000002004047890 */ /* 0x000fe2000fffe0ff */
[----:B------:R-:W-:-:S03]  /*22f0*/  SHF.L.U32 R2, R17, 0x1f, RZ ;  /* 0x0000001f11027819 */ /* 0x000fc600000006ff */
[----:B------:R-:W-:-:S09]  /*2300*/  ULEA UR5, UR6, UR4, 0x3 ;  /* 0x0000000406057291 */ /* 0x000fd2000f8e18ff */
[----:B------:R-:W1:Y:S02]  /*2310*/  SYNCS.PHASECHK.TRANS64.TRYWAIT P0, [UR5], R2 ;  /* 0x00000002ff0075a7 */ /* 0x000e640008001105 */
[----:B-1----:R-:W-:Y:S05]  /*2320*/  @!P0 BRA `(.L_x_36) ;  /* 0x0000006c00348947 */ /* 0x002fea0003800000 */
.L_x_130:
[----:B------:R-:W-:-:S04]  /*2330*/  UIADD3 UR6, UPT, UPT, UR6, 0x1, URZ ;  /* 0x0000000106067890 */ /* 0x000fc8000fffe0ff */
[----:B------:R-:W-:-:S04]  /*2340*/  UISETP.NE.AND UP0, UPT, UR6, 0x4, UPT ;  /* 0x000000040600788c */ /* 0x000fc8000bf05270 */
[----:B------:R-:W-:Y:S02]  /*2350*/  USEL UR7, URZ, 0x1, UP0 ;  /* 0x00000001ff077887 */ /* 0x000fe40008000000 */
[----:B------:R-:W-:-:S04]  /*2360*/  USEL UR6, UR6, URZ, UP0 ;  /* 0x000000ff06067287 */ /* 0x000fc80008000000 */
[----:B------:R-:W-:Y:S01]  /*2370*/  ULEA UR5, UR6, UR4, 0x3 ;  /* 0x0000000406057291 */ /* 0x000fe2000f8e18ff */
[----:B-1----:R-:W-:-:S04]  /*2380*/  LOP3.LUT R2, R17, UR7, RZ, 0x3c, !PT ;  /* 0x0000000711027c12 */ /* 0x002fc8000f8e3cff */
[----:B------:R-:W-:-:S04]  /*2390*/  SHF.L.U32 R3, R2, 0x1f, RZ ;  /* 0x0000001f02037819 */ /* 0x000fc800000006ff */
[----:B------:R-:W1:Y:S02]  /*23a0*/  SYNCS.PHASECHK.TRANS64.TRYWAIT P0, [UR5], R3 ;  /* 0x00000003ff0075a7 */ /* 0x000e640008001105 */
[----:B-1----:R-:W-:Y:S05]  /*23b0*/  @!P0 BRA `(.L_x_37) ;  /* 0x0000006c00288947 */ /* 0x002fea0003800000 */
.L_x_132:
[----:B------:R-:W-:-:S04]  /*23c0*/  UIADD3 UR6, UPT, UPT, UR6, 0x1, URZ ;  /* 0x0000000106067890 */ /* 0x000fc8000fffe0ff */
[----:B------:R-:W-:-:S04]  /*23d0*/  UISETP.NE.AND UP0, UPT, UR6, 0x4, UPT ;  /* 0x000000040600788c */ /* 0x000fc8000bf05270 */
[----:B------:R-:W-:Y:S02]  /*23e0*/  USEL UR7, URZ, 0x1, UP0 ;  /* 0x00000001ff077887 */ /* 0x000fe40008000000 */
[----:B------:R-:W-:-:S04]  /*23f0*/  USEL UR6, UR6, URZ, UP0 ;  /* 0x000000ff06067287 */ /* 0x000fc80008000000 */
[----:B------:R-:W-:Y:S01]  /*2400*/  ULEA UR5, UR6, UR4, 0x3 ;  /* 0x0000000406057291 */ /* 0x000fe2000f8e18ff */
[----:B------:R-:W-:-:S04]  /*2410*/  LOP3.LUT R2, R2, UR7, RZ, 0x3c, !PT ;  /* 0x0000000702027c12 */ /* 0x000fc8000f8e3cff */
[----:B-1----:R-:W-:-:S04]  /*2420*/  SHF.L.U32 R3, R2, 0x1f, RZ ;  /* 0x0000001f02037819 */ /* 0x002fc800000006ff */
[----:B------:R-:W1:Y:S02]  /*2430*/  SYNCS.PHASECHK.TRANS64.TRYWAIT P0, [UR5], R3 ;  /* 0x00000003ff0075a7 */ /* 0x000e640008001105 */
[----:B-1----:R-:W-:Y:S05]  /*2440*/  @!P0 BRA `(.L_x_38) ;  /* 0x0000006c001c8947 */ /* 0x002fea0003800000 */
.L_x_134:
[----:B------:R-:W-:-:S04]  /*2450*/  UIADD3 UR6, UPT, UPT, UR6, 0x1, URZ ;  /* 0x0000000106067890 */ /* 0x000fc8000fffe0ff */
[----:B------:R-:W-:-:S04]  /*2460*/  UISETP.NE.AND UP0, UPT, UR6, 0x4, UPT ;  /* 0x000000040600788c */ /* 0x000fc8000bf05270 */
[----:B------:R-:W-:Y:S02]  /*2470*/  USEL UR5, URZ, 0x1, UP0 ;  /* 0x00000001ff057887 */ /* 0x000fe40008000000 */
[----:B------:R-:W-:-:S04]  /*2480*/  USEL UR6, UR6, URZ, UP0 ;  /* 0x000000ff06067287 */ /* 0x000fc80008000000 */
[----:B------:R-:W-:Y:S01]  /*2490*/  ULEA UR6, UR6, UR4, 0x3 ;  /* 0x0000000406067291 */ /* 0x000fe2000f8e18ff */
[----:B------:R-:W-:-:S04]  /*24a0*/  LOP3.LUT R2, R2, UR5, RZ, 0x3c, !PT ;  /* 0x0000000502027c12 */ /* 0x000fc8000f8e3cff */
[----:B------:R-:W-:Y:S01]  /*24b0*/  SHF.L.U32 R2, R2, 0x1f, RZ ;  /* 0x0000001f02027819 */ /* 0x000fe200000006ff */
[----:B-1--4-:R-:W-:-:S07]  /*24c0*/  IMAD.U32 R0, RZ, RZ, UR6 ;  /* 0x00000006ff007e24 */ /* 0x012fce000f8e00ff */
.L_x_39:
[----:B-1----:R1:W2:Y:S02]  /*24d0*/  SYNCS.PHASECHK.TRANS64.TRYWAIT P0, [R0+URZ], R2 ;  /* 0x00000002000075a7 */ /* 0x0022a400080011ff */
[----:B--2---:R-:W-:Y:S05]  /*24e0*/  @!P0 NANOSLEEP.SYNCS 0x989680 ;  /* 0x009896800000895d */ /* 0x004fea0003900000 */
[----:B------:R-:W2:Y:S02]  /*24f0*/  @!P0 SYNCS.PHASECHK.TRANS64 P0, [R0+URZ], R2 ;  /* 0x00000002000085a7 */ /* 0x000ea400080010ff */
[----:B--2---:R-:W-:Y:S05]  /*2500*/  @P0 EXIT ;  /* 0x000000000000094d */ /* 0x004fea0003800000 */
[----:B------:R-:W-:Y:S05]  /*2510*/  BRA `(.L_x_39) ;  /* 0xfffffffc00ec7947 */ /* 0x000fea000383ffff */
.L_x_17:
[----:B------:R-:W-:-:S04]  /*2520*/  UISETP.NE.AND UP1, UPT, UR37, URZ, UPT ;  /* 0x000000ff2500728c */ /* 0x000fc8000bf25270 */
[----:B------:R-:W-:-:S09]  /*2530*/  UISETP.NE.OR UP1, UPT, UR8, 0x1, UP1 ;  /* 0x000000010800788c */ /* 0x000fd20008f25670 */
[----:B------:R-:W-:Y:S05]  /*2540*/  BRA.U UP1, `(.L_x_40) ;  /* 0x0000000501487547 */ /* 0x000fea000b800000 */
[----:B------:R-:W-:Y:S01]  /*2550*/  ISETP.NE.AND P2, PT, R2, RZ, PT ;  /* 0x000000ff0200720c */ /* 0x000fe20003f45270 */
[----:B------:R-:W-:Y:S01]  /*2560*/  IMAD.MOV.U32 R12, RZ, RZ, 0x1 ;  /* 0x00000001ff0c7424 */ /* 0x000fe200078e00ff */
[----:B------:R-:W-:Y:S02]  /*2570*/  CS2R R10, SRZ ;  /* 0x00000000000a7805 */ /* 0x000fe4000001ff00 */
[----:B------:R-:W-:Y:S01]  /*2580*/  CS2R R8, SRZ ;  /* 0x0000000000087805 */ /* 0x000fe2000001ff00 */
[----:B------:R-:W-:Y:S01]  /*2590*/  UMOV UR4, 0x400 ;  /* 0x0000040000047882 */ /* 0x000fe20000000000 */
[----:B------:R-:W-:Y:S01]  /*25a0*/  UMOV UR6, URZ ;  /* 0x000000ff00067c82 */ /* 0x000fe20008000000 */
[----:B------:R-:W-:-:S12]  /*25b0*/  ULEA UR37, UR37, UR4, 0x18 ;  /* 0x0000000425257291 */ /* 0x000fd8000f8ec0ff */
.L_x_44:
[----:B------:R-:W-:Y:S02]  /*25c0*/  LEA R0, R8, UR37, 0x3 ;  /* 0x0000002508007c11 */ /* 0x000fe4000f8e18ff */
[----:B------:R-:W-:-:S03]  /*25d0*/  SHF.L.U32 R4, R9, 0x1f, RZ ;  /* 0x0000001f09047819 */ /* 0x000fc600000006ff */
[----:B------:R-:W-:Y:S01]  /*25e0*/  VIADD R5, R0, 0x100 ;  /* 0x0000010000057836 */ /* 0x000fe20000000000 */
[----:B------:R-:W1:Y:S02]  /*25f0*/  SYNCS.PHASECHK.TRANS64.TRYWAIT P0, [R0+URZ+0xf0], R4 ;  /* 0x0000f004000075a7 */ /* 0x000e6400080011ff */
[----:B-1----:R-:W-:Y:S05]  /*2600*/  @!P0 BRA `(.L_x_41) ;  /* 0x0000006800c48947 */ /* 0x002fea0003800000 */
.L_x_135:
[----:B------:R-:W-:Y:S01]  /*2610*/  ULEA UR5, UR6, UR37, 0x3 ;  /* 0x0000002506057291 */ /* 0x000fe2000f8e18ff */
[----:B-1----:R-:W-:Y:S01]  /*2620*/  PRMT R0, RZ, 0x654, R5 ;  /* 0x00000654ff007816 */ /* 0x002fe20000000005 */
[----:B------:R-:W-:Y:S01]  /*2630*/  @!P2 IMAD.MOV.U32 R4, RZ, RZ, 0x10 ;  /* 0x00000010ff04a424 */ /* 0x000fe200078e00ff */
[----:B------:R-:W-:Y:S01]  /*2640*/  SHF.L.U32 R5, R12, 0x1f, RZ ;  /* 0x0000001f0c057819 */ /* 0x000fe200000006ff */
[----:B------:R-:W-:Y:S01]  /*2650*/  UIADD3 UR4, UPT, UPT, UR5, 0x90, URZ ;  /* 0x0000009005047890 */ /* 0x000fe2000fffe0ff */
[----:B------:R1:W-:Y:S05]  /*2660*/  SYNCS.ARRIVE.TRANS64.RED.A1T0 RZ, [R0+URZ], RZ ;  /* 0x000000ff00ff79a7 */ /* 0x0003ea00081004ff */
[----:B------:R-:W-:Y:S01]  /*2670*/  IMAD.U32 R6, RZ, RZ, UR4 ;  /* 0x00000004ff067e24 */ /* 0x000fe2000f8e00ff */
[----:B------:R-:W2:Y:S04]  /*2680*/  SYNCS.PHASECHK.TRANS64.TRYWAIT P0, [UR5+0xa0], R5 ;  /* 0x0000a005ff0075a7 */ /* 0x000ea80008001105 */
[----:B------:R-:W-:Y:S01]  /*2690*/  PRMT R6, R2, 0x654, R6 ;  /* 0x0000065402067816 */ /* 0x000fe20000000006 */
[----:B-12---:R-:W-:Y:S06]  /*26a0*/  @!P0 BRA `(.L_x_42) ;  /* 0x0000006800b08947 */ /* 0x006fec0003800000 */
.L_x_137:
[----:B------:R-:W-:Y:S01]  /*26b0*/  ULEA UR4, UR6, UR37, 0x4 ;  /* 0x0000002506047291 */ /* 0x000fe2000f8e20ff */
[----:B------:R-:W-:Y:S01]  /*26c0*/  SEL R3, R6, R3, !P2 ;  /* 0x0000000306037207 */ /* 0x000fe20005000000 */
[----:B------:R-:W-:Y:S01]  /*26d0*/  UIADD3 UR5, UPT, UPT, UR5, 0x90, URZ ;  /* 0x0000009005057890 */ /* 0x000fe2000fffe0ff */
[----:B-1----:R-:W-:Y:S01]  /*26e0*/  LEA R0, R11, UR37, 0x3 ;  /* 0x000000250b007c11 */ /* 0x002fe2000f8e18ff */
[----:B------:R-:W-:Y:S01]  /*26f0*/  UIADD3 UR4, UPT, UPT, UR4, 0x120, URZ ;  /* 0x0000012004047890 */ /* 0x000fe2000fffe0ff */
[----:B------:R1:W-:Y:S01]  /*2700*/  @!P2 SYNCS.ARRIVE.TRANS64.RED RZ, [R3+URZ], R4 ;  /* 0x0000000403ffa9a7 */ /* 0x0003e200080004ff */
[----:B------:R-:W-:Y:S01]  /*2710*/  UIADD3 UR6, UPT, UPT, UR6, 0x1, URZ ;  /* 0x0000000106067890 */ /* 0x000fe2000fffe0ff */
[----:B------:R-:W-:-:S03]  /*2720*/  VIADD R8, R8, 0x1 ;  /* 0x0000000108087836 */ /* 0x000fc60000000000 */
[----:B------:R-:W-:Y:S02]  /*2730*/  UISETP.NE.AND UP0, UPT, UR6, 0x2, UPT ;  /* 0x000000020600788c */ /* 0x000fe4000bf05270 */
[----:B------:R-:W-:Y:S01]  /*2740*/  ISETP.NE.AND P0, PT, R8, 0x2, PT ;  /* 0x000000020800780c */ /* 0x000fe20003f05270 */
[----:B------:R-:W-:Y:S06]  /*2750*/  UGETNEXTWORKID.BROADCAST [UR4], [UR5] ;  /* 0x00000000040073ca */ /* 0x000fec0008000100 */
[----:B------:R-:W-:Y:S02]  /*2760*/  USEL UR4, URZ, 0x1, UP0 ;  /* 0x00000001ff047887 */ /* 0x000fe40008000000 */
[----:B------:R-:W-:-:S04]  /*2770*/  USEL UR6, UR6, URZ, UP0 ;  /* 0x000000ff06067287 */ /* 0x000fc80008000000 */
[----:B------:R-:W-:Y:S02]  /*2780*/  LOP3.LUT R12, R12, UR4, RZ, 0x3c, !PT ;  /* 0x000000040c0c7c12 */ /* 0x000fe4000f8e3cff */
[----:B-1----:R-:W-:-:S04]  /*2790*/  SHF.L.U32 R4, R10, 0x1f, RZ ;  /* 0x0000001f0a047819 */ /* 0x002fc800000006ff */
[----:B------:R-:W1:Y:S02]  /*27a0*/  SYNCS.PHASECHK.TRANS64.TRYWAIT P1, [R0+URZ+0x90], R4 ;  /* 0x00009004000075a7 */ /* 0x000e6400080211ff */
[----:B-1----:R-:W-:Y:S05]  /*27b0*/  @!P1 BRA `(.L_x_43) ;  /* 0x0000006800849947 */ /* 0x002fea0003800000 */
.L_x_138:
[C---:B-1----:R-:W-:Y:S01]  /*27c0*/  LEA R4, R11.reuse, UR37, 0x4 ;  /* 0x000000250b047c11 */ /* 0x042fe2000f8e20ff */
[----:B------:R-:W-:Y:S01]  /*27d0*/  VIADD R0, R0, 0xa0 ;  /* 0x000000a000007836 */ /* 0x000fe20000000000 */
[----:B------:R-:W-:Y:S01]  /*27e0*/  SEL R8, R8, RZ, P0 ;  /* 0x000000ff08087207 */ /* 0x000fe20000000000 */
[----:B------:R-:W-:-:S03]  /*27f0*/  VIADD R11, R11, 0x1 ;  /* 0x000000010b0b7836 */ /* 0x000fc60000000000 */
[----:B------:R-:W1:Y:S01]  /*2800*/  LDS.128 R4, [R4+0x120] ;  /* 0x0001200004047984 */ /* 0x000e620000000c00 */
[----:B------:R-:W-:Y:S02]  /*2810*/  PRMT R0, RZ, 0x654, R0 ;  /* 0x00000654ff007816 */ /* 0x000fe40000000000 */
[C---:B------:R-:W-:Y:S01]  /*2820*/  ISETP.NE.AND P1, PT, R11.reuse, 0x2, PT ;  /* 0x000000020b00780c */ /* 0x040fe20003f25270 */
[----:B------:R-:W-:Y:S01]  /*2830*/  @!PT LDS RZ, [RZ] ;  /* 0x00000000fffff984 */ /* 0x000fe20000000800 */
[----:B------:R-:W-:Y:S01]  /*2840*/  @!PT LDS RZ, [RZ] ;  /* 0x00000000fffff984 */ /* 0x000fe20000000800 */
[----:B------:R-:W-:Y:S01]  /*2850*/  @!PT LDS RZ, [RZ] ;  /* 0x00000000fffff984 */ /* 0x000fe20000000800 */
[----:B------:R-:W-:Y:S01]  /*2860*/  @!PT LDS RZ, [RZ] ;  /* 0x00000000fffff984 */ /* 0x000fe20000000800 */
[----:B------:R2:W-:Y:S06]  /*2870*/  MEMBAR.ALL.CTA ;  /* 0x0000000000007992 */ /* 0x0005ec0000008000 */
[----:B--2---:R-:W2:Y:S01]  /*2880*/  FENCE.VIEW.ASYNC.S ;  /* 0x00000000000073c6 */ /* 0x004ea20000000000 */
[----:B------:R-:W-:Y:S01]  /*2890*/  SEL R11, R11, RZ, P1 ;  /* 0x000000ff0b0b7207 */ /* 0x000fe20000800000 */
[----:B--2---:R2:W-:Y:S01]  /*28a0*/  SYNCS.ARRIVE.TRANS64.RED.A1T0 RZ, [R0+URZ], RZ ;  /* 0x000000ff00ff79a7 */ /* 0x0045e200081004ff */
[----:B-1----:R-:W-:-:S02]  /*28b0*/  LOP3.LUT P3, RZ, R6, 0x1, RZ, 0xc0, !PT ;  /* 0x0000000106ff7812 */ /* 0x002fc4000786c0ff */
[----:B------:R-:W-:-:S04]  /*28c0*/  SEL R4, RZ, 0x1, P1 ;  /* 0x00000001ff047807 */ /* 0x000fc80000800000 */
[----:B------:R-:W-:Y:S02]  /*28d0*/  LOP3.LUT R10, R10, R4, RZ, 0x3c, !PT ;  /* 0x000000040a0a7212 */ /* 0x000fe400078e3cff */
[----:B--2---:R-:W-:-:S04]  /*28e0*/  SEL R0, RZ, 0x1, P0 ;  /* 0x00000001ff007807 */ /* 0x004fc80000000000 */
[----:B------:R-:W-:Y:S01]  /*28f0*/  LOP3.LUT R9, R9, R0, RZ, 0x3c, !PT ;  /* 0x0000000009097212 */ /* 0x000fe200078e3cff */
[----:B------:R-:W-:Y:S06]  /*2900*/  @P3 BRA `(.L_x_44) ;  /* 0xfffffffc002c3947 */ /* 0x000fec000383ffff */
[----:B------:R-:W-:Y:S01]  /*2910*/  ULEA UR5, UR6, UR37, 0x3 ;  /* 0x0000002506057291 */ /* 0x000fe2000f8e18ff */
[----:B------:R-:W-:-:S08]  /*2920*/  SHF.L.U32 R2, R12, 0x1f, RZ ;  /* 0x0000001f0c027819 */ /* 0x000fd000000006ff */
[----:B------:R-:W1:Y:S02]  /*2930*/  SYNCS.PHASECHK.TRANS64 P0, [UR5+0xa0], R2 ;  /* 0x0000a002ff0075a7 */ /* 0x000e640008001005 */
[----:B-1----:R-:W-:Y:S05]  /*2940*/  @P0 BRA `(.L_x_45) ;  /* 0x0000000000080947 */ /* 0x002fea0003800000 */
[----:B------:R-:W1:Y:S02]  /*2950*/  SYNCS.PHASECHK.TRANS64.TRYWAIT P0, [UR5+0xa0], R2 ;  /* 0x0000a002ff0075a7 */ /* 0x000e640008001105 */
[----:B-1----:R-:W-:Y:S05]  /*2960*/  @!P0 BRA `(.L_x_46) ;  /* 0x00000068002c8947 */ /* 0x002fea0003800000 */
.L_x_45:
[----:B------:R-:W-:-:S04]  /*2970*/  UIADD3 UR4, UPT, UPT, UR6, 0x1, URZ ;  /* 0x0000000106047890 */ /* 0x000fc8000fffe0ff */
[----:B------:R-:W-:-:S04]  /*2980*/  UISETP.NE.AND UP0, UPT, UR4, 0x2, UPT ;  /* 0x000000020400788c */ /* 0x000fc8000bf05270 */
[----:B------:R-:W-:Y:S02]  /*2990*/  USEL UR7, URZ, 0x1, UP0 ;  /* 0x00000001ff077887 */ /* 0x000fe40008000000 */
[----:B------:R-:W-:-:S04]  /*29a0*/  USEL UR4, UR4, URZ, UP0 ;  /* 0x000000ff04047287 */ /* 0x000fc80008000000 */
[----:B------:R-:W-:Y:S01]  /*29b0*/  ULEA UR4, UR4, UR37, 0x3 ;  /* 0x0000002504047291 */ /* 0x000fe2000f8e18ff */
[----:B-1----:R-:W-:-:S04]  /*29c0*/  LOP3.LUT R2, R12, UR7, RZ, 0x3c, !PT ;  /* 0x000000070c027c12 */ /* 0x002fc8000f8e3cff */
[----:B------:R-:W-:-:S04]  /*29d0*/  SHF.L.U32 R0, R2, 0x1f, RZ ;  /* 0x0000001f02007819 */ /* 0x000fc800000006ff */
[----:B------:R-:W1:Y:S02]  /*29e0*/  SYNCS.PHASECHK.TRANS64 P0, [UR4+0xa0], R0 ;  /* 0x0000a000ff0075a7 */ /* 0x000e640008001004 */
[----:B-1----:R-:W-:Y:S05]  /*29f0*/  @P0 EXIT ;  /* 0x000000000000094d */ /* 0x002fea0003800000 */
[----:B------:R-:W-:Y:S02]  /*2a00*/  SHF.L.U32 R2, R2, 0x1f, RZ ;  /* 0x0000001f02027819 */ /* 0x000fe400000006ff */
[----:B------:R-:W-:-:S07]  /*2a10*/  MOV R0, UR4 ;  /* 0x0000000400007c02 */ /* 0x000fce0008000f00 */
.L_x_47:
[----:B-1----:R1:W2:Y:S02]  /*2a20*/  SYNCS.PHASECHK.TRANS64.TRYWAIT P0, [R0+URZ+0xa0], R2 ;  /* 0x0000a002000075a7 */ /* 0x0022a400080011ff */
[----:B--2---:R-:W-:Y:S05]  /*2a30*/  @!P0 NANOSLEEP.SYNCS 0x989680 ;  /* 0x009896800000895d */ /* 0x004fea0003900000 */
[----:B------:R-:W2:Y:S02]  /*2a40*/  @!P0 SYNCS.PHASECHK.TRANS64 P0, [R0+URZ+0xa0], R2 ;  /* 0x0000a002000085a7 */ /* 0x000ea400080010ff */
[----:B--2---:R-:W-:Y:S05]  /*2a50*/  @P0 EXIT ;  /* 0x000000000000094d */ /* 0x004fea0003800000 */
[----:B------:R-:W-:Y:S05]  /*2a60*/  BRA `(.L_x_47) ;  /* 0xfffffffc00ec7947 */ /* 0x000fea000383ffff */
.L_x_40:
[----:B------:R-:W-:-:S09]  /*2a70*/  UISETP.NE.AND UP1, UPT, UR8, URZ, UPT ;  /* 0x000000ff0800728c */ /* 0x000fd2000bf25270 */
[----:B------:R-:W-:Y:S05]  /*2a80*/  BRA.U UP1, `(.L_x_48) ;  /* 0x0000000d01787547 */ /* 0x000fea000b800000 */
[----:B------:R-:W-:Y:S01]  /*2a90*/  UMOV UR4, 0x40 ;  /* 0x0000004000047882 */ /* 0x000fe20000000000 */
[----:B------:R-:W-:Y:S01]  /*2aa0*/  NOP ;  /* 0x0000000000007918 */ /* 0x000fe20000000000 */
[----:B------:R-:W-:Y:S01]  /*2ab0*/  ULEA UR4, UR37, UR4, 0x18 ;  /* 0x0000000425047291 */ /* 0x000fe2000f8ec0ff */
[----:B------:R-:W-:Y:S02]  /*2ac0*/  UMOV UR5, 0x400 ;  /* 0x0000040000057882 */ /* 0x000fe40000000000 */
[----:B------:R-:W-:-:S06]  /*2ad0*/  ULEA UR37, UR37, UR5, 0x18 ;  /* 0x0000000525257291 */ /* 0x000fcc000f8ec0ff */
[----:B------:R-:W1:Y:S02]  /*2ae0*/  LDS.U8 R0, [UR4+0x1c] ;  /* 0x00001c04ff007984 */ /* 0x000e640008000000 */
[----:B-1----:R-:W-:-:S13]  /*2af0*/  ISETP.NE.AND P0, PT, R0, RZ, PT ;  /* 0x000000ff0000720c */ /* 0x002fda0003f05270 */
[----:B------:R-:W-:Y:S05]  /*2b00*/  @P0 BRA `(.L_x_49) ;  /* 0x0000000000580947 */ /* 0x000fea0003800000 */
[----:B------:R-:W-:-:S13]  /*2b10*/  ELECT P0, URZ, PT ;  /* 0x0000000000ff782f */ /* 0x000fda0003800000 */
[----:B------:R-:W-:Y:S05]  /*2b20*/  @!P0 BRA `(.L_x_50) ;  /* 0x0000000000608947 */ /* 0x000fea0003800000 */
[----:B------:R-:W-:Y:S01]  /*2b30*/  UMOV UR5, 0x10 ;  /* 0x0000001000057882 */ /* 0x000fe20000000000 */
[----:B------:R-:W-:Y:S01]  /*2b40*/  HFMA2 R0, -RZ, RZ, 0, 5.9604644775390625e-08 ;  /* 0x00000001ff007431 */ /* 0x000fe200000001ff */
[----:B------:R-:W-:-:S03]  /*2b50*/  MOV R2, 0xffff ;  /* 0x0000ffff00027802 */ /* 0x000fc60000000f00 */
[----:B------:R-:W-:Y:S04]  /*2b60*/  DEPBAR.LE SB1, 0x36 ;  /* 0x00009d800000791a */ /* 0x000fe80000000000 */
[----:B------:R-:W1:Y:S02]  /*2b70*/  UTCATOMSWS.FIND_AND_SET.ALIGN UP0, UR5, UR5 ;  /* 0x00000005000575e3 */ /* 0x000e640008000800 */
[----:B-1----:R-:W-:Y:S01]  /*2b80*/  MOV R3, UR5 ;  /* 0x0000000500037c02 */ /* 0x002fe20008000f00 */
[----:B------:R-:W-:Y:S06]  /*2b90*/  BRA.U UP0, `(.L_x_51) ;  /* 0x0000000100187547 */ /* 0x000fec000b800000 */
.L_x_52:
[----:B------:R-:W-:Y:S05]  /*2ba0*/  NANOSLEEP 0x64 ;  /* 0x000000640000795d */ /* 0x000fea0003800000 */
[----:B------:R-:W-:-:S05]  /*2bb0*/  UMOV UR5, 0x10 ;  /* 0x0000001000057882 */ /* 0x000fca0000000000 */
[----:B------:R-:W-:Y:S04]  /*2bc0*/  DEPBAR.LE SB1, 0x36 ;  /* 0x00009d800000791a */ /* 0x000fe80000000000 */
[----:B------:R-:W1:Y:S02]  /*2bd0*/  UTCATOMSWS.FIND_AND_SET.ALIGN UP0, UR5, UR5 ;  /* 0x00000005000575e3 */ /* 0x000e640008000800 */
[----:B-1----:R-:W-:Y:S01]  /*2be0*/  MOV R3, UR5 ;  /* 0x0000000500037c02 */ /* 0x002fe20008000f00 */
[----:B------:R-:W-:Y:S05]  /*2bf0*/  BRA.U !UP0, `(.L_x_52) ;  /* 0xfffffffd08e87547 */ /* 0x000fea000b83ffff */
.L_x_51:
[-C--:B------:R-:W-:Y:S02]  /*2c00*/  SHF.L.U32 R2, R2, R3.reuse, RZ ;  /* 0x0000000302027219 */ /* 0x080fe400000006ff */
[----:B------:R-:W-:Y:S01]  /*2c10*/  SHF.L.U32 R0, R0, R3, RZ ;  /* 0x0000000300007219 */ /* 0x000fe200000006ff */
[----:B------:R-:W-:Y:S02]  /*2c20*/  IMAD.SHL.U32 R3, R3, 0x20, RZ ;  /* 0x0000002003037824 */ /* 0x000fe400078e00ff */
[----:B------:R1:W-:Y:S04]  /*2c30*/  ATOMS.OR RZ, [UR4+0x14], R2 ;  /* 0x00001402ffff798c */ /* 0x0003e8000b000004 */
[----:B------:R1:W-:Y:S04]  /*2c40*/  ATOMS.OR RZ, [UR4+0x18], R0 ;  /* 0x00001800ffff798c */ /* 0x0003e8000b000004 */
[----:B------:R1:W-:Y:S01]  /*2c50*/  STS [UR37+0x140], R3 ;  /* 0x00014003ff007988 */ /* 0x0003e20008000825 */
[----:B------:R-:W-:Y:S05]  /*2c60*/  BRA `(.L_x_50) ;  /* 0x0000000000107947 */ /* 0x000fea0003800000 */
.L_x_49:
[----:B------:R-:W-:Y:S02]  /*2c70*/  MOV R0, 0xffffffff ;  /* 0xffffffff00007802 */ /* 0x000fe40000000f00 */
[----:B------:R-:W-:-:S03]  /*2c80*/  MOV R2, 0x2cb0 ;  /* 0x00002cb000027802 */ /* 0x000fc60000000f00 */
[----:B------:R1:W-:Y:S04]  /*2c90*/  STS [UR37+0x140], R0 ;  /* 0x00014000ff007988 */ /* 0x0003e80008000825 */
[----:B-1-3-5:R-:W-:Y:S05]  /*2ca0*/  CALL.REL.NOINC `($__internal_1_$__cuda_sm10x_tcgen05_guardrail_trap_phase_invalid_during_alloc) ;  /* 0x0000006c00707944 */ /* 0x02afea0003c00000 */
.L_x_50:
[----:B------:R-:W-:Y:S05]  /*2cb0*/  WARPSYNC.ALL ;  /* 0x0000000000007948 */ /* 0x000fea0003800000 */
[----:B------:R-:W2:Y:S01]  /*2cc0*/  S2UR UR6, SR_CgaCtaId ;  /* 0x00000000000679c3 */ /* 0x000ea20000008800 */
[----:B------:R-:W-:Y:S01]  /*2cd0*/  UMOV UR4, 0x400 ;  /* 0x0000040000047882 */ /* 0x000fe20000000000 */
[----:B------:R-:W-:-:S06]  /*2ce0*/  NOP ;  /* 0x0000000000007918 */ /* 0x000fcc0000000000 */
[----:B------:R-:W-:Y:S06]  /*2cf0*/  BAR.ARV 0x6, 0xa0 ;  /* 0x0182800000007b1d */ /* 0x000fec0000002000 */
[----:B------:R-:W4:Y:S01]  /*2d00*/  LDCU UR7, c[0x0][0x38c] ;  /* 0x00007180ff0777ac */ /* 0x000f220008000800 */
[----:B------:R-:W-:Y:S01]  /*2d10*/  IMAD.MOV.U32 R11, RZ, RZ, 0x1 ;  /* 0x00000001ff0b7424 */ /* 0x000fe200078e00ff */
[----:B------:R-:W-:Y:S01]  /*2d20*/  CS2R R8, SRZ ;  /* 0x0000000000087805 */ /* 0x000fe2000001ff00 */
[----:B------:R-:W-:Y:S01]  /*2d30*/  IMAD.MOV.U32 R10, RZ, RZ, RZ ;  /* 0x000000ffff0a7224 */ /* 0x000fe200078e00ff */
[----:B------:R-:W-:Y:S01]  /*2d40*/  UMOV UR18, URZ ;  /* 0x000000ff00127c82 */ /* 0x000fe20008000000 */
[----:B------:R-:W-:Y:S01]  /*2d50*/  UMOV UR17, URZ ;  /* 0x000000ff00117c82 */ /* 0x000fe20008000000 */
[----:B------:R-:W-:Y:S01]  /*2d60*/  UMOV UR20, 0x0 ;  /* 0x0000000000147882 */ /* 0x000fe20000000000 */
[----:B------:R-:W-:Y:S01]  /*2d70*/  UMOV UR21, 0x4400490 ;  /* 0x0440049000157882 */ /* 0x000fe20000000000 */
[----:B--2---:R-:W-:Y:S01]  /*2d80*/  ULEA UR6, UR6, UR4, 0x18 ;  /* 0x0000000406067291 */ /* 0x004fe2000f8ec0ff */
[----:B------:R-:W2:Y:S03]  /*2d90*/  LDCU UR4, c[0x0][0x38c] ;  /* 0x00007180ff0477ac */ /* 0x000ea60008000800 */
[----:B------:R-:W-:-:S02]  /*2da0*/  UIADD3 UR11, UPT, UPT, UR6, 0x6400, URZ ;  /* 0x00006400060b7890 */ /* 0x000fc4000fffe0ff */
[----:B----4-:R-:W-:-:S03]  /*2db0*/  UIADD3 UR7, UPT, UPT, UR7, 0x1f, URZ ;  /* 0x0000001f07077890 */ /* 0x010fc6000fffe0ff */
[----:B-1----:R-:W1:Y:S01]  /*2dc0*/  LDS R0, [UR6+0x140] ;  /* 0x00014006ff007984 */ /* 0x002e620008000800 */
[----:B------:R-:W-:Y:S02]  /*2dd0*/  UIADD3 UR12, UPT, UPT, UR6, 0x8400, URZ ;  /* 0x00008400060c7890 */ /* 0x000fe4000fffe0ff */
[----:B------:R-:W-:Y:S02]  /*2de0*/  USHF.R.S32.HI UR5, URZ, 0x1f, UR7 ;  /* 0x0000001fff057899 */ /* 0x000fe40008011407 */
[----:B------:R-:W-:Y:S02]  /*2df0*/  USHF.R.U32.HI UR11, URZ, 0x4, UR11 ;  /* 0x00000004ff0b7899 */ /* 0x000fe4000801160b */
[----:B------:R-:W-:Y:S02]  /*2e00*/  ULEA.HI UR5, UR5, UR7, URZ, 0x5 ;  /* 0x0000000705057291 */ /* 0x000fe4000f8f28ff */
[----:B------:R-:W-:Y:S02]  /*2e10*/  USHF.R.U32.HI UR12, URZ, 0x4, UR12 ;  /* 0x00000004ff0c7899 */ /* 0x000fe4000801160c */
[----:B------:R-:W-:-:S02]  /*2e20*/  USHF.R.S32.HI UR5, URZ, 0x5, UR5 ;  /* 0x00000005ff057899 */ /* 0x000fc40008011405 */
[----:B------:R-:W-:Y:S02]  /*2e30*/  ULOP3.LUT UR11, UR11, 0x3fff, URZ, 0xc0, !UPT ;  /* 0x00003fff0b0b7892 */ /* 0x000fe4000f8ec0ff */
[----:B------:R-:W-:Y:S02]  /*2e40*/  UISETP.LT.AND UP0, UPT, UR5, 0x1, UPT ;  /* 0x000000010500788c */ /* 0x000fe4000bf01270 */
[----:B------:R-:W-:Y:S02]  /*2e50*/  ULOP3.LUT UR12, UR12, 0x3fff, URZ, 0xc0, !UPT ;  /* 0x00003fff0c0c7892 */ /* 0x000fe4000f8ec0ff */
[----:B------:R-:W-:Y:S02]  /*2e60*/  USEL UR10, UR5, 0x1, !UP0 ;  /* 0x00000001050a7887 */ /* 0x000fe4000c000000 */
[----:B------:R-:W-:Y:S02]  /*2e70*/  ULOP3.LUT UR11, UR11, 0x10000, URZ, 0xfc, !UPT ;  /* 0x000100000b0b7892 */ /* 0x000fe4000f8efcff */
[----:B------:R-:W-:-:S02]  /*2e80*/  ULOP3.LUT UR12, UR12, 0x10000, URZ, 0xfc, !UPT ;  /* 0x000100000c0c7892 */ /* 0x000fc4000f8efcff */
[----:B------:R-:W-:Y:S02]  /*2e90*/  UIADD3 UR10, UPT, UPT, -UR10, URZ, URZ ;  /* 0x000000ff0a0a7290 */ /* 0x000fe4000fffe1ff */
[----:B--2---:R-:W-:Y:S01]  /*2ea0*/  UISETP.GE.AND UP3, UPT, UR4, 0x1, UPT ;  /* 0x000000010400788c */ /* 0x004fe2000bf66270 */
[----:B-1----:R-:W-:-:S15]  /*2eb0*/  R2UR UR19, R0 ;  /* 0x00000000001372ca */ /* 0x002fde00000e0000 */
.L_x_59:
[----:B------:R-:W-:Y:S02]  /*2ec0*/  LEA R0, R10, UR6, 0x3 ;  /* 0x000000060a007c11 */ /* 0x000fe4000f8e18ff */
[----:B------:R-:W-:Y:S02]  /*2ed0*/  SHF.L.U32 R2, R9, 0x1f, RZ ;  /* 0x0000001f09027819 */ /* 0x000fe400000006ff */
[----:B------:R-:W-:Y:S01]  /*2ee0*/  PLOP3.LUT P0, PT, PT, PT, UP3, 0x80, 0x8 ;  /* 0x000000000008781c */ /* 0x000fe20003f0f038 */
[----:B------:R-:W-:Y:S01]  /*2ef0*/  VIADD R3, R0, 0xa0 ;  /* 0x000000a000037836 */ /* 0x000fe20000000000 */
[----:B-1----:R-:W1:Y:S02]  /*2f00*/  SYNCS.PHASECHK.TRANS64.TRYWAIT P1, [R0+URZ+0x90], R2 ;  /* 0x00009002000075a7 */ /* 0x002e6400080211ff */
[----:B-1--4-:R-:W-:Y:S09]  /*2f10*/  @!P1 BRA `(.L_x_53) ;  /* 0x0000006000d89947 */ /* 0x012ff20003800000 */
.L_x_140:
[----:B------:R-:W-:Y:S01]  /*2f20*/  LEA R4, R10, UR6, 0x4 ;  /* 0x000000060a047c11 */ /* 0x000fe2000f8e20ff */
[----:B------:R-:W-:Y:S01]  /*2f30*/  @UP3 ULEA UR4, UR17, UR6, 0x3 ;  /* 0x0000000611043291 */ /* 0x000fe2000f8e18ff */
[----:B------:R-:W-:Y:S01]  /*2f40*/  PLOP3.LUT P2, PT, PT, PT, PT, 0x80, 0x8 ;  /* 0x000000000008781c */ /* 0x000fe20003f4f070 */
[----:B------:R-:W-:Y:S01]  /*2f50*/  ULEA UR9, UR18, UR6, 0x3 ;  /* 0x0000000612097291 */ /* 0x000fe2000f8e18ff */
[----:B------:R-:W-:Y:S02]  /*2f60*/  PRMT R3, RZ, 0x654, R3 ;  /* 0x00000654ff037816 */ /* 0x000fe40000000003 */
[----:B------:R-:W2:Y:S01]  /*2f70*/  LDS.128 R4, [R4+0x120] ;  /* 0x0001200004047984 */ /* 0x000ea20000000c00 */
[----:B-1----:R-:W-:Y:S02]  /*2f80*/  @P0 SHF.L.U32 R2, R8, 0x1f, RZ ;  /* 0x0000001f08020819 */ /* 0x002fe400000006ff */
[----:B------:R-:W-:Y:S01]  /*2f90*/  SHF.L.U32 R0, R11, 0x1f, RZ ;  /* 0x0000001f0b007819 */ /* 0x000fe200000006ff */
[----:B------:R-:W-:Y:S01]  /*2fa0*/  @!PT LDS RZ, [RZ] ;  /* 0x00000000fffff984 */ /* 0x000fe20000000800 */
[----:B------:R-:W-:Y:S01]  /*2fb0*/  @!PT LDS RZ, [RZ] ;  /* 0x00000000fffff984 */ /* 0x000fe20000000800 */
[----:B------:R-:W-:Y:S01]  /*2fc0*/  @!PT LDS RZ, [RZ] ;  /* 0x00000000fffff984 */ /* 0x000fe20000000800 */
[----:B------:R-:W-:Y:S01]  /*2fd0*/  @!PT LDS RZ, [RZ] ;  /* 0x00000000fffff984 */ /* 0x000fe20000000800 */
[----:B------:R1:W-:Y:S06]  /*2fe0*/  MEMBAR.ALL.CTA ;  /* 0x0000000000007992 */ /* 0x0003ec0000008000 */
[----:B-1----:R-:W1:Y:S02]  /*2ff0*/  FENCE.VIEW.ASYNC.S ;  /* 0x00000000000073c6 */ /* 0x002e640000000000 */
[----:B-1----:R1:W-:Y:S01]  /*3000*/  SYNCS.ARRIVE.TRANS64.RED.A1T0 RZ, [R3+URZ], RZ ;  /* 0x000000ff03ff79a7 */ /* 0x0023e200081004ff */
[----:B------:R1:W4:Y:S01]  /*3010*/  @P0 SYNCS.PHASECHK.TRANS64.TRYWAIT P2, [UR4], R2 ;  /* 0x00000002ff0005a7 */ /* 0x0003220008041104 */
[----:B--2---:R-:W-:Y:S01]  /*3020*/  LOP3.LUT P1, RZ, R6, 0x1, RZ, 0xc0, !PT ;  /* 0x0000000106ff7812 */ /* 0x004fe2000782c0ff */
[----:B------:R-:W2:Y:S02]  /*3030*/  SYNCS.PHASECHK.TRANS64.TRYWAIT P0, [UR9+0xd0], R0 ;  /* 0x0000d000ff0075a7 */ /* 0x000ea40008001109 */
[----:B-12-4-:R-:W-:Y:S10]  /*3040*/  @!P0 BRA `(.L_x_54) ;  /* 0x0000006000a08947 */ /* 0x016ff40003800000 */
.L_x_142:
[----:B------:R-:W-:Y:S01]  /*3050*/  IADD3 R10, PT, PT, R10, 0x1, RZ ;  /* 0x000000010a0a7810 */ /* 0x000fe20007ffe0ff */
[----:B------:R-:W-:Y:S06]  /*3060*/  BRA.U !UP3, `(.L_x_55) ;  /* 0x000000010ba07547 */ /* 0x000fec000b800000 */
[----:B------:R-:W-:Y:S02]  /*3070*/  ULEA.HI UR8, UR18, UR18, URZ, 0x1 ;  /* 0x0000001212087291 */ /* 0x000fe4000f8f08ff */
[----:B------:R-:W-:Y:S02]  /*3080*/  UPLOP3.LUT UP4, UPT, UPT, UPT, UPT, 0x40, 0x4 ;  /* 0x000000000004789c */ /* 0x000fe40003f8e870 */
[----:B------:R-:W-:Y:S02]  /*3090*/  USHF.L.U32 UR4, UR8, 0x7, URZ ;  /* 0x0000000708047899 */ /* 0x000fe400080006ff */
[----:B------:R-:W-:Y:S02]  /*30a0*/  ULOP3.LUT UR8, UR8, 0xffe, URZ, 0xc0, !UPT ;  /* 0x00000ffe08087892 */ /* 0x000fe4000f8ec0ff */
[----:B------:R-:W-:Y:S02]  /*30b0*/  ULOP3.LUT UR4, UR4, 0xffffff00, URZ, 0xc0, !UPT ;  /* 0xffffff0004047892 */ /* 0x000fe4000f8ec0ff */
[----:B------:R-:W-:-:S02]  /*30c0*/  UIADD3 UR8, UPT, UPT, -UR8, UR18, URZ ;  /* 0x0000001208087290 */ /* 0x000fc4000fffe1ff */
[----:B------:R-:W-:Y:S01]  /*30d0*/  UIADD3 UR4, UPT, UPT, UR19, UR4, URZ ;  /* 0x0000000413047290 */ /* 0x000fe2000fffe0ff */
[----:B------:R-:W-:Y:S01]  /*30e0*/  UMOV UR16, UR10 ;  /* 0x0000000a00107c82 */ /* 0x000fe20008000000 */
[----:B------:R-:W-:Y:S02]  /*30f0*/  UMOV UR15, UR5 ;  /* 0x00000005000f7c82 */ /* 0x000fe40008000000 */
[----:B------:R-:W-:Y:S01]  /*3100*/  ULEA UR8, UR8, UR4, 0x14 ;  /* 0x0000000408087291 */ /* 0x000fe2000f8ea0ff */
[----:B------:R-:W-:-:S11]  /*3110*/  UMOV UR14, UR17 ;  /* 0x00000011000e7c82 */ /* 0x000fd60008000000 */
.L_x_58:
[----:B------:R-:W-:Y:S02]  /*3120*/  UIADD3 UR16, UPT, UPT, UR16, 0x1, URZ ;  /* 0x0000000110107890 */ /* 0x000fe4000fffe0ff */
[----:B--2---:R-:W-:Y:S02]  /*3130*/  ULEA UR7, UR14, UR6, 0x3 ;  /* 0x000000060e077291 */ /* 0x004fe4000f8e18ff */
[----:B------:R-:W-:Y:S01]  /*3140*/  UISETP.NE.AND UP0, UPT, UR16, URZ, UPT ;  /* 0x000000ff1000728c */ /* 0x000fe2000bf05270 */
[----:B----4-:R-:W-:Y:S10]  /*3150*/  @P2 BRA `(.L_x_56) ;  /* 0x00000000000c2947 */ /* 0x010ff40003800000 */
[----:B-1----:R-:W-:Y:S04]  /*3160*/  SHF.L.U32 R2, R8, 0x1f, RZ ;  /* 0x0000001f08027819 */ /* 0x002fe800000006ff */
[----:B------:R-:W1:Y:S02]  /*3170*/  SYNCS.PHASECHK.TRANS64.TRYWAIT P0, [UR7], R2 ;  /* 0x00000002ff0075a7 */ /* 0x000e640008001107 */
[----:B-1----:R-:W-:Y:S05]  /*3180*/  @!P0 BRA `(.L_x_57) ;  /* 0x0000006000688947 */ /* 0x002fea0003800000 */
.L_x_56:
[----:B------:R-:W-:Y:S01]  /*3190*/  UISETP.NE.AND UP1, UPT, UR15, 0x1, UPT ;  /* 0x000000010f00788c */ /* 0x000fe2000bf25270 */
[----:B------:R-:W-:Y:S01]  /*31a0*/  PLOP3.LUT P2, PT, PT, PT, PT, 0x80, 0x8 ;  /* 0x000000000008781c */ /* 0x000fe20003f4f070 */
[----:B------:R-:W-:Y:S02]  /*31b0*/  UIADD3 UR17, UPT, UPT, UR14, 0x1, URZ ;  /* 0x000000010e117890 */ /* 0x000fe4000fffe0ff */
[----:B------:R-:W-:Y:S02]  /*31c0*/  ULEA UR22, UR14, UR12, 0x9 ;  /* 0x0000000c0e167291 */ /* 0x000fe4000f8e48ff */
[----:B------:R-:W-:Y:S01]  /*31d0*/  UISETP.NE.AND UP2, UPT, UR17, 0x4, UPT ;  /* 0x000000041100788c */ /* 0x000fe2000bf45270 */
[----:B------:R-:W-:Y:S01]  /*31e0*/  PLOP3.LUT P0, PT, PT, PT, UP1, 0x80, 0x8 ;  /* 0x000000000008781c */ /* 0x000fe20003f0f018 */
[----:B------:R-:W-:Y:S02]  /*31f0*/  ULEA UR24, UR14, UR11, 0x7 ;  /* 0x0000000b0e187291 */ /* 0x000fe4000f8e38ff */
[----:B------:R-:W-:Y:S02]  /*3200*/  USEL UR13, URZ, 0x1, UP2 ;  /* 0x00000001ff0d7887 */ /* 0x000fe40009000000 */
[----:B------:R-:W-:Y:S02]  /*3210*/  USEL UR17, UR17, URZ, UP2 ;  /* 0x000000ff11117287 */ /* 0x000fe40009000000 */
[----:B------:R-:W-:Y:S02]  /*3220*/  UIADD3 UR7, UPT, UPT, UR7, 0x20, URZ ;  /* 0x0000002007077890 */ /* 0x000fe4000fffe0ff */
[----:B------:R-:W-:Y:S01]  /*3230*/  @UP1 ULEA UR4, UR17, UR6, 0x3 ;  /* 0x0000000611041291 */ /* 0x000fe2000f8e18ff */
[----:B------:R-:W-:Y:S01]  /*3240*/  LOP3.LUT R8, R8, UR13, RZ, 0x3c, !PT ;  /* 0x0000000d08087c12 */ /* 0x000fe2000f8e3cff */
[----:B------:R-:W-:Y:S01]  /*3250*/  UMOV UR23, 0xc0004010 ;  /* 0xc000401000177882 */ /* 0x000fe20000000000 */
[----:B------:R-:W-:Y:S01]  /*3260*/  UMOV UR25, 0xc0004010 ;  /* 0xc000401000197882 */ /* 0x000fe20000000000 */
[----:B------:R-:W-:Y:S01]  /*3270*/  UIADD3 UR15, UPT, UPT, UR15, -0x1, URZ ;  /* 0xffffffff0f0f7890 */ /* 0x000fe2000fffe0ff */
[----:B-1----:R-:W-:Y:S01]  /*3280*/  @P0 SHF.L.U32 R0, R8, 0x1f, RZ ;  /* 0x0000001f08000819 */ /* 0x002fe200000006ff */
[----:B------:R-:W-:Y:S03]  /*3290*/  UMOV UR14, UR17 ;  /* 0x00000011000e7c82 */ /* 0x000fe60008000000 */
[----:B------:R2:W4:Y:S01]  /*32a0*/  @P0 SYNCS.PHASECHK.TRANS64.TRYWAIT P2, [UR4], R0 ;  /* 0x00000000ff0005a7 */ /* 0x0005220008041104 */
[----:B------:R2:W-:Y:S01]  /*32b0*/  UTCQMMA gdesc[UR24], gdesc[UR22], tmem[UR8], tmem[UR20], idesc[UR21], UP4 ;  /* 0x00ff1416180075ea */ /* 0x0005e2000a000308 */
[----:B------:R-:W-:Y:S01]  /*32c0*/  UPLOP3.LUT UP4, UPT, UPT, UPT, UPT, 0x80, 0x8 ;  /* 0x000000000008789c */ /* 0x000fe20003f8f070 */
[----:B------:R2:W-:Y:S01]  /*32d0*/  UTCBAR [UR7], URZ ;  /* 0x000000ff070073e9 */ /* 0x0005e200080000ff */
[----:B------:R-:W-:Y:S09]  /*32e0*/  BRA.U UP0, `(.L_x_58) ;  /* 0xfffffffd008c7547 */ /* 0x000ff2000b83ffff */
.L_x_55:
[----:B------:R-:W-:Y:S01]  /*32f0*/  UIADD3 UR18, UPT, UPT, UR18, 0x1, URZ ;  /* 0x0000000112127890 */ /* 0x000fe2000fffe0ff */
[C---:B------:R-:W-:Y:S01]  /*3300*/  ISETP.NE.AND P0, PT, R10.reuse, 0x2, PT ;  /* 0x000000020a00780c */ /* 0x040fe20003f05270 */
[----:B------:R-:W-:Y:S02]  /*3310*/  UIADD3 UR9, UPT, UPT, UR9, 0xb0, URZ ;  /* 0x000000b009097890 */ /* 0x000fe4000fffe0ff */
[----:B------:R-:W-:Y:S01]  /*3320*/  UISETP.NE.AND UP0, UPT, UR18, 0x4, UPT ;  /* 0x000000041200788c */ /* 0x000fe2000bf05270 */
[----:B-12---:R-:W-:Y:S02]  /*3330*/  SEL R0, RZ, 0x1, P0 ;  /* 0x00000001ff007807 */ /* 0x006fe40000000000 */
[----:B------:R-:W-:Y:S01]  /*3340*/  SEL R10, R10, RZ, P0 ;  /* 0x000000ff0a0a7207 */ /* 0x000fe20000000000 */
[----:B------:R-:W-:Y:S01]  /*3350*/  USEL UR4, URZ, 0x1, UP0 ;  /* 0x00000001ff047887 */ /* 0x000fe20008000000 */
[----:B------:R-:W-:Y:S01]  /*3360*/  LOP3.LUT R9, R9, R0, RZ, 0x3c, !PT ;  /* 0x0000000009097212 */ /* 0x000fe200078e3cff */
[----:B------:R-:W-:Y:S01]  /*3370*/  USEL UR18, UR18, URZ, UP0 ;  /* 0x000000ff12127287 */ /* 0x000fe20008000000 */
[----:B------:R1:W-:Y:S03]  /*3380*/  UTCBAR [UR9], URZ ;  /* 0x000000ff090073e9 */ /* 0x0003e600080000ff */
[----:B------:R-:W-:Y:S01]  /*3390*/  LOP3.LUT R11, R11, UR4, RZ, 0x3c, !PT ;  /* 0x000000040b0b7c12 */ /* 0x000fe2000f8e3cff */
[----:B------:R-:W-:Y:S07]  /*33a0*/  @P1 BRA `(.L_x_59) ;  /* 0xfffffff800c41947 */ /* 0x000fee000383ffff */
[----:B------:R-:W2:Y:S01]  /*33b0*/  S2UR UR4, SR_CgaCtaId ;  /* 0x00000000000479c3 */ /* 0x000ea20000008800 */
[----:B------:R-:W-:Y:S01]  /*33c0*/  ELECT P0, URZ, PT ;  /* 0x0000000000ff782f */ /* 0x000fe20003800000 */
[----:B------:R-:W-:Y:S01]  /*33d0*/  IMAD.MOV.U32 R0, RZ, RZ, 0x1 ;  /* 0x00000001ff007424 */ /* 0x000fe200078e00ff */
[----:B------:R-:W-:Y:S01]  /*33e0*/  UIADD3 UR6, UPT, UPT, UR6, 0xd0, URZ ;  /* 0x000000d006067890 */ /* 0x000fe2000fffe0ff */
[----:B------:R-:W-:Y:S01]  /*33f0*/  SHF.L.U32 R2, R11, 0x1f, RZ ;  /* 0x0000001f0b027819 */ /* 0x000fe200000006ff */
[----:B------:R-:W-:-:S03]  /*3400*/  UMOV UR5, 0x40 ;  /* 0x0000004000057882 */ /* 0x000fc60000000000 */
[----:B------:R-:W-:Y:S01]  /*3410*/  UVIRTCOUNT.DEALLOC.SMPOOL 0x80 ;  /* 0x000000800000784c */ /* 0x000fe20000000000 */
[----:B--2---:R-:W-:Y:S02]  /*3420*/  ULEA UR4, UR4, UR5, 0x18 ;  /* 0x0000000504047291 */ /* 0x004fe4000f8ec0ff */
[----:B------:R-:W-:-:S07]  /*3430*/  ULEA UR5, UR18, UR6, 0x3 ;  /* 0x0000000612057291 */ /* 0x000fce000f8e18ff */
[----:B------:R2:W-:Y:S02]  /*3440*/  @P0 STS.U8 [UR4+0x1c], R0 ;  /* 0x00001c00ff000988 */ /* 0x0005e40008000004 */
[----:B------:R-:W3:Y:S02]  /*3450*/  SYNCS.PHASECHK.TRANS64.TRYWAIT P0, [UR5], R2 ;  /* 0x00000002ff0075a7 */ /* 0x000ee40008001105 */
[----:B--23--:R-:W-:Y:S05]  /*3460*/  @!P0 BRA `(.L_x_60) ;  /* 0x0000005c00c88947 */ /* 0x00cfea0003800000 */
.L_x_145:
[----:B------:R-:W-:-:S04]  /*3470*/  UIADD3 UR7, UPT, UPT, UR18, 0x1, URZ ;  /* 0x0000000112077890 */ /* 0x000fc8000fffe0ff */
[----:B------:R-:W-:-:S04]  /*3480*/  UISETP.NE.AND UP0, UPT, UR7, 0x4, UPT ;  /* 0x000000040700788c */ /* 0x000fc8000bf05270 */
[----:B------:R-:W-:Y:S02]  /*3490*/  USEL UR8, URZ, 0x1, UP0 ;  /* 0x00000001ff087887 */ /* 0x000fe40008000000 */
[----:B------:R-:W-:-:S04]  /*34a0*/  USEL UR7, UR7, URZ, UP0 ;  /* 0x000000ff07077287 */ /* 0x000fc80008000000 */
[----:B------:R-:W-:Y:S01]  /*34b0*/  ULEA UR5, UR7, UR6, 0x3 ;  /* 0x0000000607057291 */ /* 0x000fe2000f8e18ff */
[----:B--2---:R-:W-:-:S04]  /*34c0*/  LOP3.LUT R2, R11, UR8, RZ, 0x3c, !PT ;  /* 0x000000080b027c12 */ /* 0x004fc8000f8e3cff */
[----:B------:R-:W-:-:S04]  /*34d0*/  SHF.L.U32 R3, R2, 0x1f, RZ ;  /* 0x0000001f02037819 */ /* 0x000fc800000006ff */
[----:B------:R-:W2:Y:S02]  /*34e0*/  SYNCS.PHASECHK.TRANS64.TRYWAIT P0, [UR5], R3 ;  /* 0x00000003ff0075a7 */ /* 0x000ea40008001105 */
[----:B--2---:R-:W-:Y:S05]  /*34f0*/  @!P0 BRA `(.L_x_61) ;  /* 0x0000005c00bc8947 */ /* 0x004fea0003800000 */
.L_x_147:
[----:B------:R-:W-:-:S04]  /*3500*/  UIADD3 UR7, UPT, UPT, UR7, 0x1, URZ ;  /* 0x0000000107077890 */ /* 0x000fc8000fffe0ff */
[----:B------:R-:W-:-:S04]  /*3510*/  UISETP.NE.AND UP0, UPT, UR7, 0x4, UPT ;  /* 0x000000040700788c */ /* 0x000fc8000bf05270 */
[----:B------:R-:W-:Y:S02]  /*3520*/  USEL UR8, URZ, 0x1, UP0 ;  /* 0x00000001ff087887 */ /* 0x000fe40008000000 */
[----:B------:R-:W-:-:S04]  /*3530*/  USEL UR7, UR7, URZ, UP0 ;  /* 0x000000ff07077287 */ /* 0x000fc80008000000 */
[----:B------:R-:W-:Y:S01]  /*3540*/  ULEA UR5, UR7, UR6, 0x3 ;  /* 0x0000000607057291 */ /* 0x000fe2000f8e18ff */
[----:B------:R-:W-:-:S04]  /*3550*/  LOP3.LUT R2, R2, UR8, RZ, 0x3c, !PT ;  /* 0x0000000802027c12 */ /* 0x000fc8000f8e3cff */
[----:B--2---:R-:W-:-:S04]  /*3560*/  SHF.L.U32 R3, R2, 0x1f, RZ ;  /* 0x0000001f02037819 */ /* 0x004fc800000006ff */
[----:B------:R-:W2:Y:S02]  /*3570*/  SYNCS.PHASECHK.TRANS64.TRYWAIT P0, [UR5], R3 ;  /* 0x00000003ff0075a7 */ /* 0x000ea40008001105 */
[----:B--2---:R-:W-:Y:S05]  /*3580*/  @!P0 BRA `(.L_x_62) ;  /* 0x0000005c00b08947 */ /* 0x004fea0003800000 */
.L_x_149:
[----:B------:R-:W-:-:S04]  /*3590*/  UIADD3 UR7, UPT, UPT, UR7, 0x1, URZ ;  /* 0x0000000107077890 */ /* 0x000fc8000fffe0ff */
[----:B------:R-:W-:-:S04]  /*35a0*/  UISETP.NE.AND UP0, UPT, UR7, 0x4, UPT ;  /* 0x000000040700788c */ /* 0x000fc8000bf05270 */
[----:B------:R-:W-:Y:S02]  /*35b0*/  USEL UR5, URZ, 0x1, UP0 ;  /* 0x00000001ff057887 */ /* 0x000fe40008000000 */
[----:B------:R-:W-:-:S04]  /*35c0*/  USEL UR7, UR7, URZ, UP0 ;  /* 0x000000ff07077287 */ /* 0x000fc80008000000 */
[----:B------:R-:W-:Y:S01]  /*35d0*/  ULEA UR7, UR7, UR6, 0x3 ;  /* 0x0000000607077291 */ /* 0x000fe2000f8e18ff */
[----:B------:R-:W-:-:S04]  /*35e0*/  LOP3.LUT R2, R2, UR5, RZ, 0x3c, !PT ;  /* 0x0000000502027c12 */ /* 0x000fc8000f8e3cff */
[----:B------:R-:W-:-:S04]  /*35f0*/  SHF.L.U32 R2, R2, 0x1f, RZ ;  /* 0x0000001f02027819 */ /* 0x000fc800000006ff */
[----:B------:R-:W3:Y:S02]  /*3600*/  SYNCS.PHASECHK.TRANS64.TRYWAIT P0, [UR7], R2 ;  /* 0x00000002ff0075a7 */ /* 0x000ee40008001107 */
[----:B---3--:R-:W-:Y:S05]  /*3610*/  @!P0 BRA `(.L_x_63) ;  /* 0x0000005c00a48947 */ /* 0x008fea0003800000 */
.L_x_151:
[----:B------:R-:W-:Y:S01]  /*3620*/  NOP ;  /* 0x0000000000007918 */ /* 0x000fe20000000000 */
[----:B--2---:R-:W2:Y:S01]  /*3630*/  LDS R0, [UR4+0x14] ;  /* 0x00001404ff007984 */ /* 0x004ea20008000800 */
[----:B------:R-:W-:Y:S01]  /*3640*/  ULOP3.LUT UR6, UR19, 0xffff, URZ, 0xc0, !UPT ;  /* 0x0000ffff13067892 */ /* 0x000fe2000f8ec0ff */
[----:B------:R-:W-:Y:S01]  /*3650*/  UMOV UR8, 0xffff ;  /* 0x0000ffff00087882 */ /* 0x000fe20000000000 */
[----:B------:R-:W-:Y:S02]  /*3660*/  UMOV UR5, 0x1 ;  /* 0x0000000100057882 */ /* 0x000fe40000000000 */
[----:B------:R-:W-:-:S04]  /*3670*/  USHF.R.U32.HI UR6, URZ, 0x5, UR6 ;  /* 0x00000005ff067899 */ /* 0x000fc80008011606 */
[----:B------:R-:W-:Y:S02]  /*3680*/  USHF.L.U32 UR8, UR8, UR6, URZ ;  /* 0x0000000608087299 */ /* 0x000fe400080006ff */
[----:B------:R-:W-:-:S04]  /*3690*/  USHF.L.U32 UR5, UR5, UR6, URZ ;  /* 0x0000000605057299 */ /* 0x000fc800080006ff */
[----:B--2---:R-:W-:-:S04]  /*36a0*/  LOP3.LUT R0, R0, UR8, RZ, 0xc0, !PT ;  /* 0x0000000800007c12 */ /* 0x004fc8000f8ec0ff */
[----:B------:R-:W-:-:S13]  /*36b0*/  ISETP.NE.AND P0, PT, R0, UR8, PT ;  /* 0x0000000800007c0c */ /* 0x000fda000bf05270 */
[----:B------:R-:W-:Y:S05]  /*36c0*/  @P0 BRA `(.L_x_64) ;  /* 0x0000000000580947 */ /* 0x000fea0003800000 */
[----:B------:R-:W2:Y:S02]  /*36d0*/  LDS R0, [UR4+0x18] ;  /* 0x00001804ff007984 */ /* 0x000ea40008000800 */
[----:B--2---:R-:W-:-:S04]  /*36e0*/  LOP3.LUT R0, R0, UR5, RZ, 0xc0, !PT ;  /* 0x0000000500007c12 */ /* 0x004fc8000f8ec0ff */
[----:B------:R-:W-:-:S13]  /*36f0*/  ISETP.NE.AND P0, PT, R0, UR5, PT ;  /* 0x0000000500007c0c */ /* 0x000fda000bf05270 */
[----:B------:R-:W-:Y:S05]  /*3700*/  @P0 BRA `(.L_x_65) ;  /* 0x00000000003c0947 */ /* 0x000fea0003800000 */
[----:B------:R-:W2:Y:S01]  /*3710*/  S2R R2, SR_LANEID ;  /* 0x0000000000027919 */ /* 0x000ea20000000000 */
[----:B------:R-:W-:Y:S01]  /*3720*/  ULOP3.LUT UR8, URZ, UR8, URZ, 0x33, !UPT ;  /* 0x00000008ff087292 */ /* 0x000fe2000f8e33ff */
[----:B------:R-:W-:Y:S02]  /*3730*/  VOTEU.ANY UR7, UPT, PT ;  /* 0x0000000000077886 */ /* 0x000fe400038e0100 */
[----:B------:R-:W-:-:S03]  /*3740*/  UFLO.U32 UR7, UR7 ;  /* 0x00000007000772bd */ /* 0x000fc600080e0000 */
[----:B------:R-:W-:-:S04]  /*3750*/  IMAD.U32 R0, RZ, RZ, UR8 ;  /* 0x00000008ff007e24 */ /* 0x000fc8000f8e00ff */
[----:B------:R3:W1:Y:S02]  /*3760*/  REDUX UR6, R0 ;  /* 0x00000000000673c4 */ /* 0x0006640000000000 */
[----:B------:R1:W-:Y:S01]  /*3770*/  UTCATOMSWS.AND URZ, UR8 ;  /* 0x0000000800ff79e3 */ /* 0x0003e20008000000 */
[----:B--2---:R-:W-:Y:S02]  /*3780*/  ISETP.EQ.U32.AND P0, PT, R2, UR7, PT ;  /* 0x0000000702007c0c */ /* 0x004fe4000bf02070 */
[----:B---3--:R-:W-:Y:S02]  /*3790*/  LOP3.LUT R0, RZ, UR5, RZ, 0x33, !PT ;  /* 0x00000005ff007c12 */ /* 0x008fe4000f8e33ff */
[----:B-1----:R-:W-:Y:S02]  /*37a0*/  MOV R2, UR6 ;  /* 0x0000000600027c02 */ /* 0x002fe40008000f00 */
[----:B------:R-:W1:Y:S07]  /*37b0*/  REDUX UR5, R0 ;  /* 0x00000000000573c4 */ /* 0x000e6e0000000000 */
[----:B------:R2:W-:Y:S01]  /*37c0*/  @P0 ATOMS.AND RZ, [UR4+0x14], R2 ;  /* 0x00001402ffff098c */ /* 0x0005e2000a800004 */
[----:B-1----:R-:W-:-:S05]  /*37d0*/  IMAD.U32 R0, RZ, RZ, UR5 ;  /* 0x00000005ff007e24 */ /* 0x002fca000f8e00ff */
[----:B------:R2:W-:Y:S01]  /*37e0*/  @P0 ATOMS.AND RZ, [UR4+0x18], R0 ;  /* 0x00001800ffff098c */ /* 0x0005e2000a800004 */
[----:B------:R-:W-:Y:S05]  /*37f0*/  BRA `(.L_x_66) ;  /* 0x0000000000147947 */ /* 0x000fea0003800000 */
.L_x_65:
[----:B------:R-:W-:Y:S02]  /*3800*/  MOV R2, 0x3820 ;  /* 0x0000382000027802 */ /* 0x000fe40000000f00 */
[----:B-1--45:R-:W-:Y:S05]  /*3810*/  CALL.REL.NOINC `($__internal_0_$__cuda_sm10x_tcgen05_guardrail_trap_col_being_dealloced_not_returned_by_alloc) ;  /* 0x0000006000887944 */ /* 0x032fea0003c00000 */
[----:B------:R-:W-:Y:S05]  /*3820*/  BRA `(.L_x_66) ;  /* 0x0000000000087947 */ /* 0x000fea0003800000 */
.L_x_64:
[----:B------:R-:W-:Y:S02]  /*3830*/  MOV R2, 0x3850 ;  /* 0x0000385000027802 */ /* 0x000fe40000000f00 */
[----:B-1--45:R-:W-:Y:S05]  /*3840*/  CALL.REL.NOINC `($__internal_2_$__cuda_sm10x_tcgen05_guardrail_trap_unallocated_columns_being_dealloced) ;  /* 0x0000006000947944 */ /* 0x032fea0003c00000 */
.L_x_66:
[----:B------:R-:W-:Y:S01]  /*3850*/  NOP ;  /* 0x0000000000007918 */ /* 0x000fe20000000000 */
[----:B------:R-:W-:Y:S05]  /*3860*/  EXIT ;  /* 0x000000000000794d */ /* 0x000fea0003800000 */
.L_x_48:
[----:B------:R-:W-:-:S09]  /*3870*/  UISETP.NE.OR UP2, UPT, UR8, 0x3, !UP2 ;  /* 0x000000030800788c */ /* 0x000fd2000d745670 */
[----:B------:R-:W-:Y:S05]  /*3880*/  BRA.U UP2, `(.L_x_67) ;  /* 0x0000001102087547 */ /* 0x000fea000b800000 */
[----:B------:R-:W1:Y:S01]  /*3890*/  LDC R0, c[0x0][0xb30] ;  /* 0x0002cc00ff007b82 */ /* 0x000e620000000800 */
[----:B------:R-:W2:Y:S01]  /*38a0*/  LDCU.64 UR8, c[0x0][0x888] ;  /* 0x00011100ff0877ac */ /* 0x000ea20008000a00 */
[----:B------:R-:W-:Y:S02]  /*38b0*/  HFMA2 R27, -RZ, RZ, 0, 0 ;  /* 0x00000000ff1b7431 */ /* 0x000fe400000001ff */
[----:B------:R-:W-:Y:S01]  /*38c0*/  IMAD.MOV.U32 R29, RZ, RZ, 0x1 ;  /* 0x00000001ff1d7424 */ /* 0x000fe200078e00ff */
[----:B------:R-:W-:Y:S01]  /*38d0*/  MOV R25, 0x1000 ;  /* 0x0000100000197802 */ /* 0x000fe20000000f00 */
[----:B------:R-:W4:Y:S01]  /*38e0*/  LDCU.64 UR4, c[0x0][0x890] ;  /* 0x00011200ff0477ac */ /* 0x000f220008000a00 */
[----:B------:R-:W-:Y:S01]  /*38f0*/  IMAD.MOV.U32 R28, RZ, RZ, RZ ;  /* 0x000000ffff1c7224 */ /* 0x000fe200078e00ff */
[----:B------:R-:W3:Y:S01]  /*3900*/  LDC R24, c[0x0][0x370] ;  /* 0x0000dc00ff187b82 */ /* 0x000ee20000000800 */
[----:B------:R-:W-:Y:S01]  /*3910*/  UMOV UR7, 0x400 ;  /* 0x0000040000077882 */ /* 0x000fe20000000000 */
[----:B------:R-:W-:-:S02]  /*3920*/  UPLOP3.LUT UP1, UPT, UPT, UPT, UPT, 0x40, 0x4 ;  /* 0x000000000004789c */ /* 0x000fc40003f2e870 */
[----:B------:R-:W-:-:S04]  /*3930*/  ULEA UR7, UR37, UR7, 0x18 ;  /* 0x0000000725077291 */ /* 0x000fc8000f8ec0ff */
[----:B------:R-:W3:Y:S01]  /*3940*/  LDC R3, c[0x0][0xb0c] ;  /* 0x0002c300ff037b82 */ /* 0x000ee20000000800 */
[----:B------:R-:W-:Y:S02]  /*3950*/  UIADD3 UR13, UPT, UPT, UR7, 0x58, URZ ;  /* 0x00000058070d7890 */ /* 0x000fe4000fffe0ff */
[----:B--2---:R-:W-:Y:S02]  /*3960*/  UISETP.NE.U32.AND UP2, UPT, UR8, URZ, UPT ;  /* 0x000000ff0800728c */ /* 0x004fe4000bf45070 */
[----:B------:R-:W-:Y:S02]  /*3970*/  UIADD3 UR33, UPT, UPT, UR7, 0x40, URZ ;  /* 0x0000004007217890 */ /* 0x000fe4000fffe0ff */
[----:B----4-:R-:W-:Y:S01]  /*3980*/  UISETP.NE.U32.AND UP3, UPT, UR4, URZ, UPT ;  /* 0x000000ff0400728c */ /* 0x010fe2000bf65070 */
[----:B------:R-:W2:Y:S01]  /*3990*/  LDC R18, c[0x0][0xb20] ;  /* 0x0002c800ff127b82 */ /* 0x000ea20000000800 */
[----:B-1----:R-:W-:Y:S01]  /*39a0*/  ISETP.NE.AND P1, PT, R0, 0x1, PT ;  /* 0x000000010000780c */ /* 0x002fe20003f25270 */
[----:B------:R-:W-:-:S02]  /*39b0*/  UISETP.NE.AND.EX UP2, UPT, UR9, URZ, UPT, UP2 ;  /* 0x000000ff0900728c */ /* 0x000fc4000bf45320 */
[----:B------:R-:W-:Y:S02]  /*39c0*/  UIADD3 UR25, UPT, UPT, UR7, 0x48, URZ ;  /* 0x0000004807197890 */ /* 0x000fe4000fffe0ff */
[----:B------:R-:W-:Y:S02]  /*39d0*/  UIADD3 UR17, UPT, UPT, UR7, 0x50, URZ ;  /* 0x0000005007117890 */ /* 0x000fe4000fffe0ff */
[----:B------:R-:W1:Y:S01]  /*39e0*/  LDC.64 R30, c[0x0][0x348] ;  /* 0x0000d200ff1e7b82 */ /* 0x000e620000000a00 */
[----:B------:R-:W-:Y:S02]  /*39f0*/  UPRMT UR13, UR37, 0x654, UR13 ;  /* 0x00000654250d7896 */ /* 0x000fe4000800000d */
[----:B------:R-:W-:-:S05]  /*3a00*/  UISETP.NE.AND.EX UP3, UPT, UR5, URZ, UPT, UP3 ;  /* 0x000000ff0500728c */ /* 0x000fca000bf65330 */
[----:B------:R-:W4:Y:S08]  /*3a10*/  LDC.64 R16, c[0x0][0xb10] ;  /* 0x0002c400ff107b82 */ /* 0x000f300000000a00 */
[----:B------:R-:W1:Y:S08]  /*3a20*/  LDC.64 R6, c[0x0][0xb18] ;  /* 0x0002c600ff067b82 */ /* 0x000e700000000a00 */
[----:B------:R-:W1:Y:S08]  /*3a30*/  LDC.64 R4, c[0x0][0xb28] ;  /* 0x0002ca00ff047b82 */ /* 0x000e700000000a00 */
[----:B--23--:R-:W1:Y:S02]  /*3a40*/  LDC R19, c[0x0][0x374] ;  /* 0x0000dd00ff137b82 */ /* 0x00ce640000000800 */
.L_x_78:
[C---:B------:R-:W-:Y:S02]  /*3a50*/  LEA R0, R28.reuse, UR7, 0x3 ;  /* 0x000000071c007c11 */ /* 0x040fe4000f8e18ff */
[----:B------:R-:W-:Y:S02]  /*3a60*/  SHF.L.U32 R2, R27, 0x1f, RZ ;  /* 0x0000001f1b027819 */ /* 0x000fe400000006ff */
[----:B------:R-:W-:Y:S02]  /*3a70*/  LEA R20, R28, UR7, 0x4 ;  /* 0x000000071c147c11 */ /* 0x000fe4000f8e20ff */
[----:B--2---:R-:W2:Y:S02]  /*3a80*/  SYNCS.PHASECHK.TRANS64.TRYWAIT P0, [R0+URZ+0x90], R2 ;  /* 0x00009002000075a7 */ /* 0x004ea400080011ff */
[----:B--2---:R-:W-:Y:S05]  /*3a90*/  @!P0 BRA `(.L_x_68) ;  /* 0x00000058009c8947 */ /* 0x004fea0003800000 */
.L_x_152:
[----:B------:R-:W-:Y:S01]  /*3aa0*/  ISETP.GE.AND P0, PT, R40, 0x1, PT ;  /* 0x000000012800780c */ /* 0x000fe20003f06270 */
[----:B------:R-:W3:Y:S01]  /*3ab0*/  LDS.128 R20, [R20+0x120] ;  /* 0x0001200014147984 */ /* 0x000ee20000000c00 */
[----:B--2---:R-:W-:Y:S01]  /*3ac0*/  VIADD R0, R0, 0xa0 ;  /* 0x000000a000007836 */ /* 0x004fe20000000000 */
[----:B------:R-:W-:Y:S01]  /*3ad0*/  @!PT LDS RZ, [RZ] ;  /* 0x00000000fffff984 */ /* 0x000fe20000000800 */
[----:B------:R-:W-:Y:S01]  /*3ae0*/  @!PT LDS RZ, [RZ] ;  /* 0x00000000fffff984 */ /* 0x000fe20000000800 */
[----:B------:R-:W-:Y:S01]  /*3af0*/  @!PT LDS RZ, [RZ] ;  /* 0x00000000fffff984 */ /* 0x000fe20000000800 */
[----:B------:R-:W-:Y:S01]  /*3b00*/  @!PT LDS RZ, [RZ] ;  /* 0x00000000fffff984 */ /* 0x000fe20000000800 */
[----:B------:R2:W-:Y:S06]  /*3b10*/  MEMBAR.ALL.CTA ;  /* 0x0000000000007992 */ /* 0x0005ec0000008000 */
[----:B--2---:R-:W2:Y:S01]  /*3b20*/  FENCE.VIEW.ASYNC.S ;  /* 0x00000000000073c6 */ /* 0x004ea20000000000 */
[----:B------:R-:W-:Y:S04]  /*3b30*/  PRMT R0, RZ, 0x654, R0 ;  /* 0x00000654ff007816 */ /* 0x000fe80000000000 */
[----:B--2---:R2:W-:Y:S01]  /*3b40*/  SYNCS.ARRIVE.TRANS64.RED.A1T0 RZ, [R0+URZ], RZ ;  /* 0x000000ff00ff79a7 */ /* 0x0045e200081004ff */
[----:B---3--:R-:W-:Y:S11]  /*3b50*/  LOP3.LUT P3, RZ, R22, 0x1, RZ, 0xc0, !PT ;  /* 0x0000000116ff7812 */ /* 0x008ff6000786c0ff */
[----:B------:R-:W-:Y:S02]  /*3b60*/  @!UPT UIADD3 URZ, UPT, UPT, URZ, URZ, URZ ;  /* 0x000000fffffff290 */ /* 0x000fe4000fffe0ff */
[----:B------:R-:W-:Y:S02]  /*3b70*/  @P3 MOV R11, R20 ;  /* 0x00000014000b3202 */ /* 0x000fe40000000f00 */
[----:B------:R-:W-:Y:S01]  /*3b80*/  @P3 LOP3.LUT R10, R21, 0xffff, RZ, 0xc0, !PT ;  /* 0x0000ffff150a3812 */ /* 0x000fe200078ec0ff */
[----:B--2---:R-:W-:Y:S06]  /*3b90*/  @!P0 BRA `(.L_x_69) ;  /* 0x0000000000a48947 */ /* 0x004fec0003800000 */
[-C--:B-1----:R-:W-:Y:S01]  /*3ba0*/  IMAD.HI.U32 R0, R19, R7.reuse, RZ ;  /* 0x0000000713007227 */ /* 0x082fe200078e00ff */
[----:B------:R-:W-:Y:S02]  /*3bb0*/  ISETP.NE.AND P0, PT, R6, 0x1, PT ;  /* 0x000000010600780c */ /* 0x000fe40003f05270 */
[----:B------:R-:W-:Y:S01]  /*3bc0*/  ISETP.NE.AND P2, PT, R40, 0x1, PT ;  /* 0x000000012800780c */ /* 0x000fe20003f45270 */
[----:B----4-:R-:W-:Y:S01]  /*3bd0*/  IMAD.HI.U32 R9, R24, R16, RZ ;  /* 0x0000001018097227 */ /* 0x010fe200078e00ff */
[----:B------:R-:W-:Y:S02]  /*3be0*/  SHF.R.U32.HI R0, RZ, R18, R0 ;  /* 0x00000012ff007219 */ /* 0x000fe40000011600 */
[----:B------:R-:W-:Y:S01]  /*3bf0*/  ISETP.NE.AND P4, PT, R3, 0x1, PT ;  /* 0x000000010300780c */ /* 0x000fe20003f85270 */
[----:B------:R-:W-:Y:S01]  /*3c00*/  IMAD.HI.U32 R13, R10, R7, RZ ;  /* 0x000000070a0d7227 */ /* 0x000fe200078e00ff */
[----:B------:R-:W-:Y:S02]  /*3c10*/  SHF.R.U32.HI R9, RZ, R17, R9 ;  /* 0x00000011ff097219 */ /* 0x000fe40000011609 */
[----:B------:R-:W-:Y:S01]  /*3c20*/  SEL R0, R19, R0, !P0 ;  /* 0x0000000013007207 */ /* 0x000fe20004000000 */
[----:B------:R-:W-:Y:S01]  /*3c30*/  IMAD.HI.U32 R12, R11, R16, RZ ;  /* 0x000000100b0c7227 */ /* 0x000fe200078e00ff */
[----:B------:R-:W-:Y:S03]  /*3c40*/  SEL R9, R24, R9, !P4 ;  /* 0x0000000918097207 */ /* 0x000fe60006000000 */
[-C--:B------:R-:W-:Y:S01]  /*3c50*/  IMAD.HI.U32 R8, R0, R4.reuse, RZ ;  /* 0x0000000400087227 */ /* 0x080fe200078e00ff */
[----:B------:R-:W-:Y:S03]  /*3c60*/  SHF.R.U32.HI R12, RZ, R17, R12 ;  /* 0x00000011ff0c7219 */ /* 0x000fe6000001160c */
[----:B------:R-:W-:Y:S01]  /*3c70*/  IMAD.HI.U32 R2, R9, R4, RZ ;  /* 0x0000000409027227 */ /* 0x000fe200078e00ff */
[-C--:B------:R-:W-:Y:S02]  /*3c80*/  @P2 SHF.R.U32.HI R0, RZ, R5.reuse, R8 ;  /* 0x00000005ff002219 */ /* 0x080fe40000011608 */
[----:B------:R-:W-:Y:S02]  /*3c90*/  SHF.R.U32.HI R8, RZ, R18, R13 ;  /* 0x00000012ff087219 */ /* 0x000fe4000001160d */
[----:B------:R-:W-:Y:S01]  /*3ca0*/  @P2 SHF.R.U32.HI R9, RZ, R5, R2 ;  /* 0x00000005ff092219 */ /* 0x000fe20000011602 */
[----:B------:R-:W-:Y:S01]  /*3cb0*/  IMAD R0, R40, R0, RZ ;  /* 0x0000000028007224 */ /* 0x000fe200078e02ff */
[----:B------:R-:W-:Y:S02]  /*3cc0*/  SEL R8, R10, R8, !P0 ;  /* 0x000000080a087207 */ /* 0x000fe40004000000 */
[----:B------:R-:W-:Y:S01]  /*3cd0*/  SEL R2, R11, R12, !P4 ;  /* 0x0000000c0b027207 */ /* 0x000fe20006000000 */
[----:B------:R-:W-:Y:S01]  /*3ce0*/  IMAD R12, R40, R9, RZ ;  /* 0x00000009280c7224 */ /* 0x000fe200078e02ff */
[C---:B------:R-:W-:Y:S01]  /*3cf0*/  ISETP.GE.AND P0, PT, R8.reuse, R0, PT ;  /* 0x000000000800720c */ /* 0x040fe20003f06270 */
[----:B------:R-:W-:Y:S03]  /*3d00*/  IMAD.HI.U32 R0, R8, R4, RZ ;  /* 0x0000000408007227 */ /* 0x000fe600078e00ff */
[----:B------:R-:W-:Y:S02]  /*3d10*/  ISETP.GE.OR P0, PT, R2, R12, P0 ;  /* 0x0000000c0200720c */ /* 0x000fe40000706670 */
[-C--:B------:R-:W-:Y:S04]  /*3d20*/  SHF.R.U32.HI R0, RZ, R5.reuse, R0 ;  /* 0x00000005ff007219 */ /* 0x080fe80000011600 */
[----:B------:R-:W-:Y:S05]  /*3d30*/  SEL R13, R8, R0, !P2 ;  /* 0x00000000080d7207 */ /* 0x000fea0005000000 */
[----:B------:R-:W-:Y:S02]  /*3d40*/  IMAD.MOV R12, RZ, RZ, -R13 ;  /* 0x000000ffff0c7224 */ /* 0x000fe400078e0a0d */
[----:B------:R-:W-:Y:S04]  /*3d50*/  @!P0 IMAD.HI.U32 R0, R2, R4, RZ ;  /* 0x0000000402008227 */ /* 0x000fe800078e00ff */
[----:B------:R-:W-:Y:S01]  /*3d60*/  IMAD R12, R40, R12, R8 ;  /* 0x0000000c280c7224 */ /* 0x000fe200078e0208 */
[----:B------:R-:W-:Y:S04]  /*3d70*/  @!P0 SHF.R.U32.HI R0, RZ, R5, R0 ;  /* 0x00000005ff008219 */ /* 0x000fe80000011600 */
[----:B------:R-:W-:Y:S04]  /*3d80*/  @!P0 SEL R0, R2, R0, !P2 ;  /* 0x0000000002008207 */ /* 0x000fe80005000000 */
[----:B------:R-:W-:Y:S01]  /*3d90*/  @!P0 IADD3 R13, PT, PT, R13, -R0, RZ ;  /* 0x800000000d0d8210 */ /* 0x000fe20007ffe0ff */
[----:B------:R-:W-:Y:S01]  /*3da0*/  @!P0 IMAD R0, R9, R12, R0 ;  /* 0x0000000c09008224 */ /* 0x000fe200078e0200 */
[----:B------:R-:W-:Y:S01]  /*3db0*/  IADD3 R9, PT, PT, -R8, RZ, RZ ;  /* 0x000000ff08097210 */ /* 0x000fe20007ffe1ff */
[--C-:B------:R-:W-:Y:S02]  /*3dc0*/  IMAD.MOV R12, RZ, RZ, -R2.reuse ;  /* 0x000000ffff0c7224 */ /* 0x100fe400078e0a02 */
[----:B------:R-:W-:Y:S02]  /*3dd0*/  @!P0 IMAD R8, R13, R40, R2 ;  /* 0x000000280d088224 */ /* 0x000fe400078e0202 */
[----:B------:R-:W-:Y:S02]  /*3de0*/  @!P0 IMAD.MOV.U32 R2, RZ, RZ, R0 ;  /* 0x000000ffff028224 */ /* 0x000fe400078e0000 */
[----:B------:R-:W-:Y:S02]  /*3df0*/  IMAD R11, R3, R12, R11 ;  /* 0x0000000c030b7224 */ /* 0x000fe400078e020b */
[----:B------:R-:W-:Y:S02]  /*3e00*/  IMAD R10, R6, R9, R10 ;  /* 0x00000009060a7224 */ /* 0x000fe400078e020a */
[----:B------:R-:W-:Y:S02]  /*3e10*/  IMAD R11, R2, R3, R11 ;  /* 0x00000003020b7224 */ /* 0x000fe400078e020b */
[----:B------:R-:W-:Y:S02]  /*3e20*/  IMAD R10, R8, R6, R10 ;  /* 0x00000006080a7224 */ /* 0x000fe400078e020a */
.L_x_69:
[----:B------:R-:W-:Y:S05]  /*3e30*/  BRA.U UP1, `(.L_x_70) ;  /* 0x0000000101107547 */ /* 0x000fea000b800000 */
[----:B------:R-:W-:Y:S04]  /*3e40*/  MOV R2, UR6 ;  /* 0x0000000600027c02 */ /* 0x000fe80008000f00 */
[----:B------:R-:W-:Y:S04]  /*3e50*/  SHF.L.U32 R2, R2, 0x1f, RZ ;  /* 0x0000001f02027819 */ /* 0x000fe800000006ff */
[----:B------:R-:W2:Y:S02]  /*3e60*/  SYNCS.PHASECHK.TRANS64.TRYWAIT P0, [UR7+0x88], R2 ;  /* 0x00008802ff0075a7 */ /* 0x000ea40008001107 */
[----:B--2---:R-:W-:Y:S05]  /*3e70*/  @!P0 BRA `(.L_x_71) ;  /* 0x0000005400b88947 */ /* 0x004fea0003800000 */
.L_x_70:
[----:B------:R-:W-:Y:S02]  /*3e80*/  R2UR UR35, R15 ;  /* 0x000000000f2372ca */ /* 0x000fe400000e0000 */
[----:B------:R-:W-:Y:S02]  /*3e90*/  R2UR UR34, R14 ;  /* 0x000000000e2272ca */ /* 0x000fe400000e0000 */
[----:B------:R-:W-:Y:S02]  /*3ea0*/  ISETP.NE.U32.AND P2, PT, RZ, UR4, PT ;  /* 0x00000004ff007c0c */ /* 0x000fe4000bf45070 */
[----:B------:R-:W-:Y:S02]  /*3eb0*/  SHF.L.U32 R14, R29, 0x1f, RZ ;  /* 0x0000001f1d0e7819 */ /* 0x000fe400000006ff */
[----:B------:R-:W-:Y:S05]  /*3ec0*/  ISETP.NE.AND.EX P2, PT, RZ, UR5, PT, P2 ;  /* 0x00000005ff007c0c */ /* 0x000fea000bf45320 */
[----:B------:R-:W-:Y:S02]  /*3ed0*/  USHF.L.U32 UR35, UR35, 0x6, URZ ;  /* 0x0000000623237899 */ /* 0x000fe400080006ff */
[----:B------:R-:W-:Y:S01]  /*3ee0*/  USHF.L.U32 UR34, UR34, 0x8, URZ ;  /* 0x0000000822227899 */ /* 0x000fe200080006ff */
[----:B------:R-:W-:Y:S11]  /*3ef0*/  BRA.U !UP3, `(.L_x_72) ;  /* 0x000000010b347547 */ /* 0x000ff6000b800000 */
[----:B------:R-:W-:Y:S01]  /*3f00*/  UPLOP3.LUT UP0, UPT, UPT, UPT, UP2, 0x80, 0x8 ;  /* 0x000000000008789c */ /* 0x000fe20003f0f020 */
[----:B--2---:R-:W-:Y:S02]  /*3f10*/  HFMA2 R0, -RZ, RZ, 0, 5.9604644775390625e-08 ;  /* 0x00000001ff007431 */ /* 0x004fe400000001ff */
[----:B------:R-:W-:Y:S03]  /*3f20*/  IMAD.MOV.U32 R96, RZ, RZ, 0x1 ;  /* 0x00000001ff607424 */ /* 0x000fe600078e00ff */
[----:B------:R-:W-:Y:S05]  /*3f30*/  PLOP3.LUT P0, PT, PT, PT, UP0, 0x80, 0x8 ;  /* 0x000000000008781c */ /* 0x000fea0003f0f008 */
[----:B------:R-:W2:Y:S01]  /*3f40*/  @UP0 LDCU.64 UR10, c[0x0][0x888] ;  /* 0x00011100ff0a07ac */ /* 0x000ea20008000a00 */
[----:B------:R-:W-:Y:S07]  /*3f50*/  @UP0 UIMAD UR8, UR36, UR4, URZ ;  /* 0x00000004240802a4 */ /* 0x000fee000f8e02ff */
[----:B------:R-:W-:Y:S01]  /*3f60*/  @!P0 PRMT R96, R0, 0x7610, R96 ;  /* 0x0000761000608816 */ /* 0x000fe20000000060 */
[----:B--2---:R-:W-:Y:S03]  /*3f70*/  @UP0 UIMAD.WIDE UR10, UR8, 0x4, UR10 ;  /* 0x00000004080a08a5 */ /* 0x004fe6000f8e020a */
[----:B------:R-:W2:Y:S03]  /*3f80*/  @!UP0 LDCU UR8, c[0x0][0x880] ;  /* 0x00011000ff0887ac */ /* 0x000ea60008000800 */
[----:B------:R-:W-:Y:S01]  /*3f90*/  IMAD.U32 R8, RZ, RZ, UR10 ;  /* 0x0000000aff087e24 */ /* 0x000fe2000f8e00ff */
[----:B------:R-:W-:Y:S05]  /*3fa0*/  MOV R9, UR11 ;  /* 0x0000000b00097c02 */ /* 0x000fea0008000f00 */
[----:B-----5:R3:W5:Y:S02]  /*3fb0*/  @P0 LDG.E R49, desc[UR46][R8.64] ;  /* 0x0000002e08310981 */ /* 0x020764000c1e1900 */
[----:B--23--:R-:W-:Y:S07]  /*3fc0*/  @!P0 IMAD.U32 R49, RZ, RZ, UR8 ;  /* 0x00000008ff318e24 */ /* 0x00cfee000f8e00ff */
.L_x_72:
[----:B-----5:R-:W-:Y:S01]  /*3fd0*/  @!P2 FSETP.EQ.AND P0, PT, R49, RZ, PT ;  /* 0x000000ff3100a20b */ /* 0x020fe20003f02000 */
[----:B------:R-:W-:Y:S01]  /*3fe0*/  @!UPT UIADD3 URZ, UPT, UPT, URZ, URZ, URZ ;  /* 0x000000fffffff290 */ /* 0x000fe2000fffe0ff */
[----:B------:R-:W-:Y:S11]  /*3ff0*/  @!P2 BRA `(.L_x_73) ;  /* 0x000000000014a947 */ /* 0x000ff60003800000 */
[----:B------:R-:W-:Y:S02]  /*4000*/  LOP3.LUT P2, RZ, R96, 0xff, RZ, 0xc0, !PT ;  /* 0x000000ff60ff7812 */ /* 0x000fe4000784c0ff */
[----:B------:R-:W-:Y:S04]  /*4010*/  PLOP3.LUT P0, PT, PT, PT, UP0, 0x80, 0x8 ;  /* 0x000000000008781c */ /* 0x000fe80003f0f008 */
[----:B------:R-:W-:Y:S07]  /*4020*/  PLOP3.LUT P0, PT, P0, PT, PT, 0x8, 0x80 ;  /* 0x000000000080781c */ /* 0x000fee000070e170 */
[----:B------:R-:W-:Y:S11]  /*4030*/  @P2 FSETP.EQ.AND P0, PT, R49, RZ, PT ;  /* 0x000000ff3100220b */ /* 0x000ff60003f02000 */
[----:B------:R-:W-:Y:S02]  /*4040*/  @!UPT UIADD3 URZ, UPT, UPT, URZ, URZ, URZ ;  /* 0x000000fffffff290 */ /* 0x000fe4000fffe0ff */
.L_x_73:
[----:B------:R-:W3:Y:S01]  /*4050*/  SYNCS.PHASECHK.TRANS64.TRYWAIT P2, [UR7+0x60], R14 ;  /* 0x0000600eff0075a7 */ /* 0x000ee20008041107 */
[----:B------:R-:W-:Y:S04]  /*4060*/  ELECT P4, URZ, PT ;  /* 0x0000000000ff782f */ /* 0x000fe80003880000 */
[----:B------:R-:W-:Y:S11]  /*4070*/  PLOP3.LUT P4, PT, P0, P4, PT, 0xf2, 0x2f ;  /* 0x00000000002f781c */ /* 0x000ff60000789e72 */
[----:B------:R-:W-:Y:S02]  /*4080*/  @!UPT UIADD3 URZ, UPT, UPT, URZ, URZ, URZ ;  /* 0x000000fffffff290 */ /* 0x000fe4000fffe0ff */
[----:B-1----:R-:W-:Y:S05]  /*4090*/  @!P4 IADD3 R8, P0, PT, R30, 0x580, RZ ;  /* 0x000005801e08c810 */ /* 0x002fea0007f1e0ff */
[----:B--2---:R-:W-:Y:S01]  /*40a0*/  @!P4 IMAD.X R2, RZ, RZ, R31, P0 ;  /* 0x000000ffff02c224 */ /* 0x004fe200000e061f */
[----:B---3--:R-:W-:Y:S07]  /*40b0*/  @!P2 BRA `(.L_x_74) ;  /* 0x000000540040a947 */ /* 0x008fee0003800000 */
.L_x_155:
[----:B------:R-:W-:Y:S01]  /*40c0*/  @!P4 R2UR UR8, R2 ;  /* 0x000000000208c2ca */ /* 0x000fe200000e0000 */
[----:B------:R-:W-:Y:S01]  /*40d0*/  VOTEU.ALL UP1, P4 ;  /* 0x0000000000ff7886 */ /* 0x000fe20002020000 */
[----:B------:R-:W-:Y:S01]  /*40e0*/  @!P4 R2UR UR9, R8 ;  /* 0x000000000809c2ca */ /* 0x000fe200000e0000 */
[----:B-1----:R-:W-:Y:S01]  /*40f0*/  @!P4 IMAD.MOV.U32 R0, RZ, RZ, 0x1000 ;  /* 0x00001000ff00c424 */ /* 0x002fe200078e00ff */
[----:B------:R-:W-:Y:S01]  /*4100*/  UMOV UR10, 0x0 ;  /* 0x00000000000a7882 */ /* 0x000fe20000000000 */
[----:B------:R-:W-:Y:S01]  /*4110*/  UMOV UR11, 0x10000000 ;  /* 0x10000000000b7882 */ /* 0x000fe20000000000 */
[----:B------:R-:W-:Y:S01]  /*4120*/  @!UP1 UIADD3 UR32, UPT, UPT, UR7, 0x200, URZ ;  /* 0x0000020007209890 */ /* 0x000fe2000fffe0ff */
[----:B------:R-:W-:Y:S06]  /*4130*/  VOTEU.ALL UP1, P4 ;  /* 0x0000000000ff7886 */ /* 0x000fec0002020000 */
[----:B------:R-:W-:Y:S01]  /*4140*/  IMAD.U32 R9, RZ, RZ, UR8 ;  /* 0x00000008ff097e24 */ /* 0x000fe2000f8e00ff */
[----:B------:R-:W-:Y:S01]  /*4150*/  UPRMT UR8, UR37, 0x654, UR33 ;  /* 0x0000065425087896 */ /* 0x000fe20008000021 */
[----:B------:R-:W-:Y:S03]  /*4160*/  IMAD.U32 R8, RZ, RZ, UR9 ;  /* 0x00000009ff087e24 */ /* 0x000fe6000f8e00ff */
[----:B------:R-:W-:Y:S02]  /*4170*/  @!P4 R2UR UR15, R9 ;  /* 0x00000000090fc2ca */ /* 0x000fe400000e0000 */
[----:B------:R-:W-:Y:S02]  /*4180*/  @!P4 R2UR UR14, R8 ;  /* 0x00000000080ec2ca */ /* 0x000fe400000e0000 */
[----:B------:R-:W-:Y:S05]  /*4190*/  @!P4 IADD3 R8, P0, PT, R30, 0x580, RZ ;  /* 0x000005801e08c810 */ /* 0x000fea0007f1e0ff */
[----:B------:R-:W-:Y:S06]  /*41a0*/  @!P4 IMAD.X R2, RZ, RZ, R31, P0 ;  /* 0x000000ffff02c224 */ /* 0x000fec00000e061f */
[----:B------:R1:W-:Y:S01]  /*41b0*/  @!UP1 UTMALDG.3D [UR32], [UR14], desc[UR10] ;  /* 0x00000a200e0095b4 */ /* 0x0003e20008011000 */
[----:B------:R1:W-:Y:S01]  /*41c0*/  @!P4 SYNCS.ARRIVE.TRANS64.RED.A0TR RZ, [UR7+0x40], R0 ;  /* 0x00004000ffffc9a7 */ /* 0x0003e20008300407 */
[----:B------:R-:W-:Y:S01]  /*41d0*/  SYNCS.ARRIVE.TRANS64.RED.A1T0 RZ, [UR8], RZ ;  /* 0x000000ffffff79a7 */ /* 0x000fe20008100408 */
[----:B------:R-:W2:Y:S02]  /*41e0*/  SYNCS.PHASECHK.TRANS64.TRYWAIT P2, [UR7+0x68], R14 ;  /* 0x0000680eff0075a7 */ /* 0x000ea40008041107 */
[----:B-12---:R-:W-:Y:S05]  /*41f0*/  @!P2 BRA `(.L_x_75) ;  /* 0x000000540008a947 */ /* 0x006fea0003800000 */
.L_x_157:
[----:B------:R-:W-:Y:S01]  /*4200*/  @!P4 R2UR UR8, R2 ;  /* 0x000000000208c2ca */ /* 0x000fe200000e0000 */
[----:B------:R-:W-:Y:S01]  /*4210*/  VOTEU.ALL UP1, P4 ;  /* 0x0000000000ff7886 */ /* 0x000fe20002020000 */
[----:B------:R-:W-:Y:S01]  /*4220*/  @!P4 R2UR UR9, R8 ;  /* 0x000000000809c2ca */ /* 0x000fe200000e0000 */
[----:B-1----:R-:W-:Y:S01]  /*4230*/  @!P4 IMAD.MOV.U32 R0, RZ, RZ, 0x1000 ;  /* 0x00001000ff00c424 */ /* 0x002fe200078e00ff */
[----:B------:R-:W-:Y:S01]  /*4240*/  UMOV UR10, 0x0 ;  /* 0x00000000000a7882 */ /* 0x000fe20000000000 */
[----:B------:R-:W-:Y:S01]  /*4250*/  UMOV UR11, 0x10000000 ;  /* 0x10000000000b7882 */ /* 0x000fe20000000000 */
[----:B------:R-:W-:Y:S02]  /*4260*/  @!UP1 UIADD3 UR26, UPT, UPT, UR34, 0x40, URZ ;  /* 0x00000040221a9890 */ /* 0x000fe4000fffe0ff */
[----:B------:R-:W-:Y:S01]  /*4270*/  @!UP1 UIADD3 UR24, UPT, UPT, UR7, 0x1200, URZ ;  /* 0x0000120007189890 */ /* 0x000fe2000fffe0ff */
[----:B------:R-:W-:Y:S01]  /*4280*/  VOTEU.ALL UP1, P4 ;  /* 0x0000000000ff7886 */ /* 0x000fe20002020000 */
[----:B------:R-:W-:Y:S01]  /*4290*/  UMOV UR27, UR35 ;  /* 0x00000023001b7c82 */ /* 0x000fe20008000000 */
[----:B------:R-:W-:Y:S02]  /*42a0*/  UMOV UR28, UR36 ;  /* 0x00000024001c7c82 */ /* 0x000fe40008000000 */
        /* <DEDUP_REMOVED lines=12> */
.L_x_159:
[----:B------:R-:W2:Y:S01]  /*4370*/  LDC.64 R12, c[0x0][0xb18] ;  /* 0x0002c600ff0c7b82 */ /* 0x000ea20000000a00 */
[----:B------:R-:W-:Y:S01]  /*4380*/  @!P4 R2UR UR8, R2 ;  /* 0x000000000208c2ca */ /* 0x000fe200000e0000 */
[----:B------:R-:W-:Y:S01]  /*4390*/  VOTEU.ALL UP1, P4 ;  /* 0x0000000000ff7886 */ /* 0x000fe20002020000 */
[----:B------:R-:W-:Y:S01]  /*43a0*/  @!P4 R2UR UR9, R8 ;  /* 0x000000000809c2ca */ /* 0x000fe200000e0000 */
[----:B-1----:R-:W-:Y:S01]  /*43b0*/  @!P4 IMAD.MOV.U32 R0, RZ, RZ, 0x1000 ;  /* 0x00001000ff00c424 */ /* 0x002fe200078e00ff */
[----:B------:R-:W-:Y:S03]  /*43c0*/  UMOV UR10, 0x0 ;  /* 0x00000000000a7882 */ /* 0x000fe60000000000 */
[----:B------:R-:W1:Y:S01]  /*43d0*/  @!P1 LDC R2, c[0x0][0xb0c] ;  /* 0x0002c300ff029b82 */ /* 0x000e620000000800 */
[----:B------:R-:W-:Y:S01]  /*43e0*/  @!UP1 UIADD3 UR18, UPT, UPT, UR34, 0x80, URZ ;  /* 0x0000008022129890 */ /* 0x000fe2000fffe0ff */
[----:B------:R-:W-:Y:S01]  /*43f0*/  @P3 SHF.R.U32.HI R26, RZ, 0x10, R21 ;  /* 0x00000010ff1a3819 */ /* 0x000fe20000011615 */
[----:B------:R-:W-:Y:S01]  /*4400*/  @!UP1 UIADD3 UR16, UPT, UPT, UR7, 0x2200, URZ ;  /* 0x0000220007109890 */ /* 0x000fe2000fffe0ff */
[----:B------:R-:W-:Y:S01]  /*4410*/  VIADD R28, R28, 0x1 ;  /* 0x000000011c1c7836 */ /* 0x000fe20000000000 */
[----:B------:R-:W-:Y:S01]  /*4420*/  VOTEU.ALL UP1, P4 ;  /* 0x0000000000ff7886 */ /* 0x000fe20002020000 */
[----:B------:R-:W-:Y:S01]  /*4430*/  UMOV UR11, 0x10000000 ;  /* 0x10000000000b7882 */ /* 0x000fe20000000000 */
[----:B------:R-:W-:Y:S01]  /*4440*/  UMOV UR19, UR35 ;  /* 0x0000002300137c82 */ /* 0x000fe20008000000 */
[----:B------:R-:W-:Y:S01]  /*4450*/  IMAD.U32 R9, RZ, RZ, UR8 ;  /* 0x00000008ff097e24 */ /* 0x000fe2000f8e00ff */
[----:B------:R-:W-:Y:S01]  /*4460*/  UMOV UR20, UR36 ;  /* 0x0000002400147c82 */ /* 0x000fe20008000000 */
[----:B------:R-:W-:Y:S01]  /*4470*/  IMAD.U32 R8, RZ, RZ, UR9 ;  /* 0x00000009ff087e24 */ /* 0x000fe2000f8e00ff */
[----:B------:R-:W-:Y:S02]  /*4480*/  UPRMT UR8, UR37, 0x654, UR17 ;  /* 0x0000065425087896 */ /* 0x000fe40008000011 */
[----:B------:R-:W-:Y:S02]  /*4490*/  @!P4 R2UR UR15, R9 ;  /* 0x00000000090fc2ca */ /* 0x000fe400000e0000 */
[----:B------:R-:W-:Y:S02]  /*44a0*/  @!P4 R2UR UR14, R8 ;  /* 0x00000000080ec2ca */ /* 0x000fe400000e0000 */
[----:B------:R-:W3:Y:S11]  /*44b0*/  LDC.64 R8, c[0x0][0xb10] ;  /* 0x0002c400ff087b82 */ /* 0x000ef60000000a00 */
[----:B------:R1:W-:Y:S01]  /*44c0*/  @!UP1 UTMALDG.3D [UR16], [UR14], desc[UR10] ;  /* 0x00000a100e0095b4 */ /* 0x0003e20008011000 */
[----:B------:R5:W-:Y:S01]  /*44d0*/  @!P4 SYNCS.ARRIVE.TRANS64.RED.A0TR RZ, [UR7+0x50], R0 ;  /* 0x00005000ffffc9a7 */ /* 0x000be20008300407 */
[C---:B---3--:R-:W-:Y:S01]  /*44e0*/  @!P1 IMAD.HI.U32 R8, R11.reuse, R8, RZ ;  /* 0x000000080b089227 */ /* 0x048fe200078e00ff */
[----:B--2---:R-:W-:Y:S02]  /*44f0*/  @!P1 ISETP.NE.AND P0, PT, R12, 0x1, PT ;  /* 0x000000010c00980c */ /* 0x004fe40003f05270 */
[----:B-1----:R-:W-:Y:S01]  /*4500*/  @!P1 ISETP.NE.AND P2, PT, R2, 0x1, PT ;  /* 0x000000010200980c */ /* 0x002fe20003f45270 */
[----:B------:R-:W-:Y:S01]  /*4510*/  SYNCS.ARRIVE.TRANS64.RED.A1T0 RZ, [UR8], RZ ;  /* 0x000000ffffff79a7 */ /* 0x000fe20008100408 */
[C---:B------:R-:W-:Y:S01]  /*4520*/  @!P1 IMAD.HI.U32 R13, R10.reuse, R13, RZ ;  /* 0x0000000d0a0d9227 */ /* 0x040fe200078e00ff */
[----:B------:R-:W-:Y:S04]  /*4530*/  @!P1 SHF.R.U32.HI R8, RZ, R9, R8 ;  /* 0x00000009ff089219 */ /* 0x000fe80000011608 */
[----:B------:R-:W-:Y:S01]  /*4540*/  @!P1 SEL R8, R11, R8, !P2 ;  /* 0x000000080b089207 */ /* 0x000fe20005000000 */
[----:B------:R-:W1:Y:S01]  /*4550*/  SYNCS.PHASECHK.TRANS64.TRYWAIT P5, [UR7+0x78], R14 ;  /* 0x0000780eff0075a7 */ /* 0x000e6200080a1107 */
[----:B-----5:R-:W2:Y:S02]  /*4560*/  @!P1 LDC R0, c[0x0][0xb20] ;  /* 0x0002c800ff009b82 */ /* 0x020ea40000000800 */
[----:B--2---:R-:W-:Y:S04]  /*4570*/  @!P1 SHF.R.U32.HI R0, RZ, R0, R13 ;  /* 0x00000000ff009219 */ /* 0x004fe8000001160d */
[----:B------:R-:W-:Y:S05]  /*4580*/  @!P1 SEL R9, R10, R0, !P0 ;  /* 0x000000000a099207 */ /* 0x000fea0004000000 */
[----:B------:R-:W-:Y:S02]  /*4590*/  @!P1 IMAD.IADD R0, R9, 0x1, -R8 ;  /* 0x0000000109009824 */ /* 0x000fe400078e0a08 */
[----:B------:R-:W-:Y:S02]  /*45a0*/  @!P1 IMAD.IADD R8, R8, 0x1, -R9 ;  /* 0x0000000108089824 */ /* 0x000fe400078e0a09 */
[----:B------:R-:W-:Y:S02]  /*45b0*/  @!P1 IMAD R11, R0, R2, R11 ;  /* 0x00000002000b9224 */ /* 0x000fe400078e020b */
[----:B------:R-:W-:Y:S01]  /*45c0*/  @!P1 IMAD R10, R8, R12, R10 ;  /* 0x0000000c080a9224 */ /* 0x000fe200078e020a */
[----:B-1----:R-:W-:Y:S06]  /*45d0*/  @!P5 BRA `(.L_x_77) ;  /* 0x000000500040d947 */ /* 0x002fec0003800000 */
.L_x_161:
[----:B------:R-:W-:Y:S01]  /*45e0*/  @!P4 IADD3 R2, P0, PT, R30, 0x580, RZ ;  /* 0x000005801e02c810 */ /* 0x000fe20007f1e0ff */
[----:B------:R-:W-:Y:S01]  /*45f0*/  VOTEU.ALL UP1, P4 ;  /* 0x0000000000ff7886 */ /* 0x000fe20002020000 */
[----:B------:R-:W-:Y:S01]  /*4600*/  UMOV UR18, 0x0 ;  /* 0x0000000000127882 */ /* 0x000fe20000000000 */
[----:B------:R-:W-:Y:S01]  /*4610*/  UMOV UR19, 0x10000000 ;  /* 0x1000000000137882 */ /* 0x000fe20000000000 */
[----:B------:R-:W-:Y:S01]  /*4620*/  @!P4 R2UR UR9, R2 ;  /* 0x000000000209c2ca */ /* 0x000fe200000e0000 */
[----:B-1----:R-:W-:Y:S01]  /*4630*/  @!P4 IMAD.X R0, RZ, RZ, R31, P0 ;  /* 0x000000ffff00c224 */ /* 0x002fe200000e061f */
[----:B------:R-:W-:Y:S01]  /*4640*/  @!UP1 UIADD3 UR10, UPT, UPT, UR34, 0xc0, URZ ;  /* 0x000000c0220a9890 */ /* 0x000fe2000fffe0ff */
[----:B------:R-:W-:Y:S01]  /*4650*/  ISETP.NE.AND P0, PT, R28, 0x2, PT ;  /* 0x000000021c00780c */ /* 0x000fe20003f05270 */
[----:B------:R-:W-:Y:S01]  /*4660*/  UMOV UR11, UR35 ;  /* 0x00000023000b7c82 */ /* 0x000fe20008000000 */
[----:B------:R-:W-:Y:S01]  /*4670*/  UMOV UR12, UR36 ;  /* 0x00000024000c7c82 */ /* 0x000fe20008000000 */
[----:B------:R-:W-:Y:S01]  /*4680*/  @!P4 R2UR UR8, R0 ;  /* 0x000000000008c2ca */ /* 0x000fe200000e0000 */
[----:B------:R-:W-:Y:S01]  /*4690*/  IMAD.IADD R14, R10, 0x1, R94 ;  /* 0x000000010a0e7824 */ /* 0x000fe200078e025e */
[----:B------:R-:W-:Y:S01]  /*46a0*/  @P3 R2UR UR36, R26 ;  /* 0x000000001a2432ca */ /* 0x000fe200000e0000 */
[----:B------:R-:W-:Y:S01]  /*46b0*/  IMAD.IADD R15, R11, 0x1, R95 ;  /* 0x000000010b0f7824 */ /* 0x000fe200078e025f */
[----:B------:R-:W-:Y:S02]  /*46c0*/  SEL R0, RZ, 0x1, P0 ;  /* 0x00000001ff007807 */ /* 0x000fe40000000000 */
[----:B------:R-:W-:Y:S01]  /*46d0*/  LOP3.LUT R29, R29, 0x1, RZ, 0x3c, !PT ;  /* 0x000000011d1d7812 */ /* 0x000fe200078e3cff */
[----:B------:R-:W-:Y:S01]  /*46e0*/  IMAD.U32 R8, RZ, RZ, UR9 ;  /* 0x00000009ff087e24 */ /* 0x000fe2000f8e00ff */
[----:B------:R-:W-:Y:S01]  /*46f0*/  @!UP1 UIADD3 UR9, UPT, UPT, UR7, 0x58, URZ ;  /* 0x0000005807099890 */ /* 0x000fe2000fffe0ff */
[----:B------:R-:W-:Y:S02]  /*4700*/  LOP3.LUT R27, R27, R0, RZ, 0x3c, !PT ;  /* 0x000000001b1b7212 */ /* 0x000fe400078e3cff */
[----:B------:R-:W-:Y:S02]  /*4710*/  SEL R28, R28, RZ, P0 ;  /* 0x000000ff1c1c7207 */ /* 0x000fe40000000000 */
[----:B------:R-:W-:Y:S01]  /*4720*/  IMAD.U32 R9, RZ, RZ, UR8 ;  /* 0x00000008ff097e24 */ /* 0x000fe2000f8e00ff */
[----:B------:R-:W-:Y:S01]  /*4730*/  @!P4 R2UR UR14, R8 ;  /* 0x00000000080ec2ca */ /* 0x000fe200000e0000 */
[----:B------:R-:W-:Y:S01]  /*4740*/  @!UP1 UIADD3 UR8, UPT, UPT, UR7, 0x3200, URZ ;  /* 0x0000320007089890 */ /* 0x000fe2000fffe0ff */
[----:B------:R-:W-:Y:S02]  /*4750*/  VOTEU.ALL UP1, P4 ;  /* 0x0000000000ff7886 */ /* 0x000fe40002020000 */
[----:B------:R-:W-:Y:S11]  /*4760*/  @!P4 R2UR UR15, R9 ;  /* 0x00000000090fc2ca */ /* 0x000ff600000e0000 */
[----:B------:R-:W-:Y:S02]  /*4770*/  @!UPT UIADD3 URZ, UPT, UPT, URZ, URZ, URZ ;  /* 0x000000fffffff290 */ /* 0x000fe4000fffe0ff */
[----:B------:R2:W-:Y:S01]  /*4780*/  @!UP1 UTMALDG.3D [UR8], [UR14], desc[UR18] ;  /* 0x000012080e0095b4 */ /* 0x0005e20008011000 */
[----:B------:R2:W-:Y:S01]  /*4790*/  @!P4 SYNCS.ARRIVE.TRANS64.RED.A0TR RZ, [UR7+0x58], R25 ;  /* 0x00005819ffffc9a7 */ /* 0x0005e20008300407 */
[----:B------:R-:W-:Y:S01]  /*47a0*/  UPLOP3.LUT UP1, UPT, UPT, UPT, UPT, 0x80, 0x8 ;  /* 0x000000000008789c */ /* 0x000fe20003f2f070 */
[----:B------:R-:W-:Y:S01]  /*47b0*/  SYNCS.ARRIVE.TRANS64.RED.A1T0 RZ, [UR13], RZ ;  /* 0x000000ffffff79a7 */ /* 0x000fe2000810040d */
[----:B------:R-:W-:Y:S09]  /*47c0*/  @P3 BRA `(.L_x_78) ;  /* 0xfffffff000a03947 */ /* 0x000ff2000383ffff */
[----:B------:R-:W-:-:S04]  /*47d0*/  SHF.L.U32 R2, R29, 0x1f, RZ ;  /* 0x0000001f1d027819 */ /* 0x000fc800000006ff */
[----:B------:R-:W1:Y:S02]  /*47e0*/  SYNCS.PHASECHK.TRANS64.TRYWAIT P0, [UR7+0x60], R2 ;  /* 0x00006002ff0075a7 */ /* 0x000e640008001107 */
[----:B-1----:R-:W-:Y:S05]  /*47f0*/  @!P0 BRA `(.L_x_79) ;  /* 0x0000004c00d08947 */ /* 0x002fea0003800000 */
.L_x_163:
[----:B------:R-:W3:Y:S02]  /*4800*/  SYNCS.PHASECHK.TRANS64.TRYWAIT P0, [UR7+0x68], R2 ;  /* 0x00006802ff0075a7 */ /* 0x000ee40008001107 */
[----:B---3--:R-:W-:Y:S05]  /*4810*/  @!P0 BRA `(.L_x_80) ;  /* 0x0000004c00e08947 */ /* 0x008fea0003800000 */
.L_x_165:
[----:B------:R-:W3:Y:S02]  /*4820*/  SYNCS.PHASECHK.TRANS64.TRYWAIT P0, [UR7+0x70], R2 ;  /* 0x00007002ff0075a7 */ /* 0x000ee40008001107 */
[----:B---3--:R-:W-:Y:S05]  /*4830*/  @!P0 BRA `(.L_x_81) ;  /* 0x0000004c00f08947 */ /* 0x008fea0003800000 */
.L_x_167:
[----:B-1----:R-:W-:-:S07]  /*4840*/  MOV R0, UR7 ;  /* 0x0000000700007c02 */ /* 0x002fce0008000f00 */
.L_x_82:
[----:B-1----:R-:W-:-:S04]  /*4850*/  SHF.L.U32 R2, R29, 0x1f, RZ ;  /* 0x0000001f1d027819 */ /* 0x002fc800000006ff */
[----:B------:R1:W3:Y:S03]  /*4860*/  SYNCS.PHASECHK.TRANS64.TRYWAIT P0, [R0+URZ+0x78], R2 ;  /* 0x00007802000075a7 */ /* 0x0002e600080011ff */
[----:B---3--:R-:W-:Y:S05]  /*4870*/  @!P0 NANOSLEEP.SYNCS 0x989680 ;  /* 0x009896800000895d */ /* 0x008fea0003900000 */
[----:B------:R-:W3:Y:S02]  /*4880*/  @!P0 SYNCS.PHASECHK.TRANS64 P0, [R0+URZ+0x78], R2 ;  /* 0x00007802000085a7 */ /* 0x000ee400080010ff */
[----:B--23--:R-:W-:Y:S05]  /*4890*/  @P0 EXIT ;  /* 0x000000000000094d */ /* 0x00cfea0003800000 */
[----:B------:R-:W-:Y:S05]  /*48a0*/  BRA `(.L_x_82) ;  /* 0xfffffffc00e87947 */ /* 0x000fea000383ffff */
.L_x_67:
[----:B------:R-:W-:-:S06]  /*48b0*/  UISETP.GE.AND UP1, UPT, UR8, 0x4, UPT ;  /* 0x000000040800788c */ /* 0x000fcc000bf26270 */
[----:B------:R-:W-:-:S13]  /*48c0*/  PLOP3.LUT P0, PT, PT, PT, UP1, 0x80, 0x8 ;  /* 0x000000000008781c */ /* 0x000fda0003f0f018 */
[----:B------:R-:W-:Y:S05]  /*48d0*/  @!P0 EXIT ;  /* 0x000000000000894d */ /* 0x000fea0003800000 */
[----:B------:R-:W-:Y:S01]  /*48e0*/  BAR.SYNC.DEFER_BLOCKING 0x6, 0xa0 ;  /* 0x0182800000007b1d */ /* 0x000fe20000010000 */
[C---:B------:R-:W-:Y:S01]  /*48f0*/  IMAD.SHL.U32 R3, R108.reuse, 0x40, RZ ;  /* 0x000000406c037824 */ /* 0x040fe200078e00ff */
[C---:B------:R-:W-:Y:S01]  /*4900*/  LOP3.LUT R110, R108.reuse, 0x60, RZ, 0xc0, !PT ;  /* 0x000000606c6e7812 */ /* 0x040fe200078ec0ff */
[C---:B------:R-:W-:Y:S01]  /*4910*/  IMAD.SHL.U32 R100, R108.reuse, 0x20, RZ ;  /* 0x000000206c647824 */ /* 0x040fe200078e00ff */
[----:B------:R-:W-:Y:S01]  /*4920*/  CS2R R106, SRZ ;  /* 0x00000000006a7805 */ /* 0x000fe2000001ff00 */
[C---:B------:R-:W-:Y:S01]  /*4930*/  IMAD.SHL.U32 R4, R108.reuse, 0x2, RZ ;  /* 0x000000026c047824 */ /* 0x040fe200078e00ff */
[----:B------:R-:W-:Y:S02]  /*4940*/  UMOV UR49, 0x400 ;  /* 0x0000040000317882 */ /* 0x000fe40000000000 */
[----:B------:R-:W1:Y:S01]  /*4950*/  LDC R99, c[0x0][0x370] ;  /* 0x0000dc00ff637b82 */ /* 0x000e620000000800 */
[----:B------:R-:W-:Y:S01]  /*4960*/  ULEA UR49, UR37, UR49, 0x18 ;  /* 0x0000003125317291 */ /* 0x000fe2000f8ec0ff */
[----:B------:R-:W-:Y:S01]  /*4970*/  LOP3.LUT R2, R3, 0x180, RZ, 0xc0, !PT ;  /* 0x0000018003027812 */ /* 0x000fe200078ec0ff */
[----:B------:R-:W-:Y:S01]  /*4980*/  IMAD.U32 R46, R108, 0x10000, RZ ;  /* 0x000100006c2e7824 */ /* 0x000fe200078e00ff */
[----:B------:R-:W-:Y:S01]  /*4990*/  LOP3.LUT R100, R100, 0xc00, RZ, 0xc0, !PT ;  /* 0x00000c0064647812 */ /* 0x000fe200078ec0ff */
[----:B------:R-:W-:Y:S01]  /*49a0*/  UIADD3 UR4, UPT, UPT, UR49, 0x4200, URZ ;  /* 0x0000420031047890 */ /* 0x000fe2000fffe0ff */
[----:B------:R-:W-:Y:S01]  /*49b0*/  LOP3.LUT R4, R2, 0x20, R4, 0xf8, !PT ;  /* 0x0000002002047812 */ /* 0x000fe200078ef804 */
[----:B------:R-:W-:Y:S01]  /*49c0*/  IMAD.SHL.U32 R2, R108, 0x8, RZ ;  /* 0x000000086c027824 */ /* 0x000fe200078e00ff */
[----:B------:R-:W2:Y:S01]  /*49d0*/  LDC R42, c[0x0][0xb0c] ;  /* 0x0002c300ff2a7b82 */ /* 0x000ea20000000800 */
[----:B------:R-:W-:Y:S01]  /*49e0*/  LOP3.LUT R100, R100, 0x40, R3, 0xf8, !PT ;  /* 0x0000004064647812 */ /* 0x000fe200078ef803 */
[----:B------:R-:W-:Y:S01]  /*49f0*/  IMAD.MOV.U32 R45, RZ, RZ, RZ ;  /* 0x000000ffff2d7224 */ /* 0x000fe200078e00ff */
[----:B------:R-:W-:Y:S01]  /*4a00*/  LOP3.LUT R46, R46, 0x600000, RZ, 0xc0, !PT ;  /* 0x006000002e2e7812 */ /* 0x000fe200078ec0ff */
[----:B------:R-:W-:Y:S01]  /*4a10*/  IMAD.MOV.U32 R112, RZ, RZ, RZ ;  /* 0x000000ffff707224 */ /* 0x000fe200078e00ff */
[----:B------:R-:W-:-:S02]  /*4a20*/  LOP3.LUT R108, R108, 0x2, RZ, 0xc0, !PT ;  /* 0x000000026c6c7812 */ /* 0x000fc400078ec0ff */
[----:B------:R-:W-:Y:S02]  /*4a30*/  CS2R R104, SRZ ;  /* 0x0000000000687805 */ /* 0x000fe4000001ff00 */
[----:B------:R-:W-:Y:S01]  /*4a40*/  LOP3.LUT R2, R4, 0x30, R2, 0x78, !PT ;  /* 0x0000003004027812 */ /* 0x000fe200078e7802 */
[----:B------:R-:W4:Y:S01]  /*4a50*/  LDC R97, c[0x0][0xb20] ;  /* 0x0002c800ff617b82 */ /* 0x000f220000000800 */
[----:B------:R-:W3:Y:S01]  /*4a60*/  LDS R0, [UR49+0x140] ;  /* 0x00014031ff007984 */ /* 0x000ee20008000800 */
[----:B------:R-:W-:Y:S01]  /*4a70*/  LOP3.LUT R100, R100, 0x200, R3, 0xf8, !PT ;  /* 0x0000020064647812 */ /* 0x000fe200078ef803 */
[----:B------:R-:W-:Y:S01]  /*4a80*/  IMAD.MOV R102, RZ, RZ, -R108 ;  /* 0x000000ffff667224 */ /* 0x000fe200078e0a6c */
[----:B------:R-:W1:Y:S01]  /*4a90*/  LDCU.64 UR52, c[0x0][0x348] ;  /* 0x00006900ff3477ac */ /* 0x000e620008000a00 */
[----:B------:R-:W-:Y:S01]  /*4aa0*/  IMAD.U32 R109, RZ, RZ, UR4 ;  /* 0x00000004ff6d7e24 */ /* 0x000fe2000f8e00ff */
[----:B------:R-:W-:Y:S02]  /*4ab0*/  LOP3.LUT R100, R100, R2, RZ, 0xfc, !PT ;  /* 0x0000000264647212 */ /* 0x000fe400078efcff */
[----:B------:R-:W1:Y:S01]  /*4ac0*/  LDC R41, c[0x0][0xb30] ;  /* 0x0002cc00ff297b82 */ /* 0x000e620000000800 */
[----:B------:R-:W1:Y:S01]  /*4ad0*/  LDCU.64 UR38, c[0x0][0x888] ;  /* 0x00011100ff2677ac */ /* 0x000e620008000a00 */
[----:B------:R-:W1:Y:S06]  /*4ae0*/  LDCU.64 UR44, c[0x0][0x890] ;  /* 0x00011200ff2c77ac */ /* 0x000e6c0008000a00 */
[----:B------:R-:W1:Y:S01]  /*4af0*/  LDC.64 R92, c[0x0][0xb10] ;  /* 0x0002c400ff5c7b82 */ /* 0x000e620000000a00 */
[----:B------:R-:W-:-:S07]  /*4b00*/  UIADD3 UR48, UPT, UPT, UR49, 0x200, URZ ;  /* 0x0000020031307890 */ /* 0x000fce000fffe0ff */
[----:B------:R-:W1:Y:S08]  /*4b10*/  LDC.64 R38, c[0x0][0xb18] ;  /* 0x0002c600ff267b82 */ /* 0x000e700000000a00 */
[----:B------:R-:W1:Y:S08]  /*4b20*/  LDC.64 R36, c[0x0][0xb28] ;  /* 0x0002ca00ff247b82 */ /* 0x000e700000000a00 */
[----:B------:R-:W1:Y:S01]  /*4b30*/  LDC.64 R90, c[0x0][0x8b0] ;  /* 0x00022c00ff5a7b82 */ /* 0x000e620000000a00 */
[----:B---3--:R-:W-:-:S07]  /*4b40*/  IMAD.IADD R46, R0, 0x1, R46 ;  /* 0x00000001002e7824 */ /* 0x008fce00078e022e */
[----:B------:R-:W3:Y:S08]  /*4b50*/  LDC.64 R88, c[0x0][0x8a8] ;  /* 0x00022a00ff587b82 */ /* 0x000ef00000000a00 */
[----:B--2-4-:R-:W1:Y:S02]  /*4b60*/  LDC R98, c[0x0][0x374] ;  /* 0x0000dd00ff627b82 */ /* 0x014e640000000800 */
.L_x_124:
[----:B------:R-:W-:Y:S02]  /*4b70*/  LEA R0, R112, UR49, 0x3 ;  /* 0x0000003170007c11 */ /* 0x000fe4000f8e18ff */
[----:B------:R-:W-:Y:S02]  /*4b80*/  SHF.L.U32 R2, R106, 0x1f, RZ ;  /* 0x0000001f6a027819 */ /* 0x000fe400000006ff */
[----:B------:R-:W-:Y:S02]  /*4b90*/  LEA R16, R112, UR49, 0x4 ;  /* 0x0000003170107c11 */ /* 0x000fe4000f8e20ff */
[----:B------:R-:W2:Y:S02]  /*4ba0*/  SYNCS.PHASECHK.TRANS64.TRYWAIT P0, [R0+URZ+0x90], R2 ;  /* 0x00009002000075a7 */ /* 0x000ea400080011ff */
[----:B-12---:R-:W-:Y:S05]  /*4bb0*/  @!P0 BRA `(.L_x_83) ;  /* 0x0000004c00288947 */ /* 0x006fea0003800000 */
.L_x_168:
[----:B------:R-:W4:Y:S01]  /*4bc0*/  LDC.64 R10, c[0x0][0xb10] ;  /* 0x0002c400ff0a7b82 */ /* 0x000f220000000a00 */
[----:B------:R-:W3:Y:S01]  /*4bd0*/  LDS.128 R16, [R16+0x120] ;  /* 0x0001200010107984 */ /* 0x000ee20000000c00 */
[----:B-1----:R-:W-:Y:S01]  /*4be0*/  ISETP.NE.AND P1, PT, R41, 0x1, PT ;  /* 0x000000012900780c */ /* 0x002fe20003f25270 */
[----:B--2---:R-:W-:Y:S01]  /*4bf0*/  VIADD R0, R0, 0xa0 ;  /* 0x000000a000007836 */ /* 0x004fe20000000000 */
[----:B------:R-:W-:Y:S04]  /*4c00*/  ISETP.GE.AND P0, PT, R40, 0x1, PT ;  /* 0x000000012800780c */ /* 0x000fe80003f06270 */
[----:B------:R-:W1:Y:S01]  /*4c10*/  LDC.64 R8, c[0x0][0xb18] ;  /* 0x0002c600ff087b82 */ /* 0x000e620000000a00 */
[----:B------:R-:W-:Y:S01]  /*4c20*/  PRMT R0, RZ, 0x654, R0 ;  /* 0x00000654ff007816 */ /* 0x000fe20000000000 */
[----:B------:R-:W-:Y:S01]  /*4c30*/  @!PT LDS RZ, [RZ] ;  /* 0x00000000fffff984 */ /* 0x000fe20000000800 */
[----:B------:R-:W-:Y:S01]  /*4c40*/  @!PT LDS RZ, [RZ] ;  /* 0x00000000fffff984 */ /* 0x000fe20000000800 */
[----:B------:R-:W-:Y:S01]  /*4c50*/  @!PT LDS RZ, [RZ] ;  /* 0x00000000fffff984 */ /* 0x000fe20000000800 */
[----:B------:R-:W-:Y:S01]  /*4c60*/  @!PT LDS RZ, [RZ] ;  /* 0x00000000fffff984 */ /* 0x000fe20000000800 */
[----:B------:R2:W-:Y:S06]  /*4c70*/  MEMBAR.ALL.CTA ;  /* 0x0000000000007992 */ /* 0x0005ec0000008000 */
[----:B--2---:R-:W2:Y:S01]  /*4c80*/  FENCE.VIEW.ASYNC.S ;  /* 0x00000000000073c6 */ /* 0x004ea20000000000 */
[----:B------:R-:W1:Y:S08]  /*4c90*/  @!P1 LDC R12, c[0x0][0xb20] ;  /* 0x0002c800ff0c9b82 */ /* 0x000e700000000800 */
[----:B------:R-:W1:Y:S01]  /*4ca0*/  @!P1 LDC R7, c[0x0][0xb0c] ;  /* 0x0002c300ff079b82 */ /* 0x000e620000000800 */
[----:B--2---:R2:W-:Y:S01]  /*4cb0*/  SYNCS.ARRIVE.TRANS64.RED.A1T0 RZ, [R0+URZ], RZ ;  /* 0x000000ff00ff79a7 */ /* 0x0045e200081004ff */
[----:B---3--:R-:W-:Y:S04]  /*4cc0*/  LOP3.LUT P4, RZ, R18, 0x1, RZ, 0xc0, !PT ;  /* 0x0000000112ff7812 */ /* 0x008fe8000788c0ff */
[----:B------:R-:W-:Y:S09]  /*4cd0*/  P2R R111, PR, RZ, 0x10 ;  /* 0x00000010ff6f7803 */ /* 0x000ff20000000000 */
[----:B------:R-:W-:Y:S02]  /*4ce0*/  @P4 MOV R44, R16 ;  /* 0x00000010002c4202 */ /* 0x000fe40000000f00 */
[----:B------:R-:W-:Y:S01]  /*4cf0*/  @P4 LOP3.LUT R43, R17, 0xffff, RZ, 0xc0, !PT ;  /* 0x0000ffff112b4812 */ /* 0x000fe200078ec0ff */
[----:B--2-4-:R-:W-:Y:S06]  /*4d00*/  @!P0 BRA `(.L_x_84) ;  /* 0x0000000000a48947 */ /* 0x014fec0003800000 */
[----:B------:R-:W-:Y:S01]  /*4d10*/  IMAD.HI.U32 R0, R98, R39, RZ ;  /* 0x0000002762007227 */ /* 0x000fe200078e00ff */
[----:B------:R-:W-:Y:S02]  /*4d20*/  ISETP.NE.AND P0, PT, R38, 0x1, PT ;  /* 0x000000012600780c */ /* 0x000fe40003f05270 */
[----:B------:R-:W-:Y:S01]  /*4d30*/  ISETP.NE.AND P2, PT, R40, 0x1, PT ;  /* 0x000000012800780c */ /* 0x000fe20003f45270 */
[----:B------:R-:W-:Y:S01]  /*4d40*/  IMAD.HI.U32 R4, R99, R92, RZ ;  /* 0x0000005c63047227 */ /* 0x000fe200078e00ff */
[----:B------:R-:W-:Y:S02]  /*4d50*/  SHF.R.U32.HI R0, RZ, R97, R0 ;  /* 0x00000061ff007219 */ /* 0x000fe40000011600 */
[----:B------:R-:W-:Y:S01]  /*4d60*/  ISETP.NE.AND P3, PT, R42, 0x1, PT ;  /* 0x000000012a00780c */ /* 0x000fe20003f65270 */
[----:B------:R-:W-:Y:S01]  /*4d70*/  IMAD.HI.U32 R6, R43, R39, RZ ;  /* 0x000000272b067227 */ /* 0x000fe200078e00ff */
[-C--:B------:R-:W-:Y:S02]  /*4d80*/  SHF.R.U32.HI R4, RZ, R93.reuse, R4 ;  /* 0x0000005dff047219 */ /* 0x080fe40000011604 */
[----:B------:R-:W-:Y:S01]  /*4d90*/  SEL R0, R98, R0, !P0 ;  /* 0x0000000062007207 */ /* 0x000fe20004000000 */
[----:B------:R-:W-:Y:S01]  /*4da0*/  IMAD.HI.U32 R5, R44, R92, RZ ;  /* 0x0000005c2c057227 */ /* 0x000fe200078e00ff */
[----:B------:R-:W-:Y:S03]  /*4db0*/  SEL R4, R99, R4, !P3 ;  /* 0x0000000463047207 */ /* 0x000fe60005800000 */
[-C--:B------:R-:W-:Y:S01]  /*4dc0*/  IMAD.HI.U32 R3, R0, R36.reuse, RZ ;  /* 0x0000002400037227 */ /* 0x080fe200078e00ff */
[----:B------:R-:W-:Y:S03]  /*4dd0*/  SHF.R.U32.HI R5, RZ, R93, R5 ;  /* 0x0000005dff057219 */ /* 0x000fe60000011605 */
[----:B------:R-:W-:Y:S01]  /*4de0*/  IMAD.HI.U32 R2, R4, R36, RZ ;  /* 0x0000002404027227 */ /* 0x000fe200078e00ff */
[----:B------:R-:W-:Y:S02]  /*4df0*/  @P2 SHF.R.U32.HI R0, RZ, R37, R3 ;  /* 0x00000025ff002219 */ /* 0x000fe40000011603 */
[----:B------:R-:W-:Y:S02]  /*4e00*/  SHF.R.U32.HI R3, RZ, R97, R6 ;  /* 0x00000061ff037219 */ /* 0x000fe40000011606 */
[----:B------:R-:W-:Y:S01]  /*4e10*/  @P2 SHF.R.U32.HI R4, RZ, R37, R2 ;  /* 0x00000025ff042219 */ /* 0x000fe20000011602 */
[----:B------:R-:W-:Y:S01]  /*4e20*/  IMAD R0, R40, R0, RZ ;  /* 0x0000000028007224 */ /* 0x000fe200078e02ff */
[----:B------:R-:W-:Y:S02]  /*4e30*/  SEL R3, R43, R3, !P0 ;  /* 0x000000032b037207 */ /* 0x000fe40004000000 */
[----:B------:R-:W-:Y:S01]  /*4e40*/  SEL R2, R44, R5, !P3 ;  /* 0x000000052c027207 */ /* 0x000fe20005800000 */
[----:B------:R-:W-:Y:S01]  /*4e50*/  IMAD R5, R40, R4, RZ ;  /* 0x0000000428057224 */ /* 0x000fe200078e02ff */
[C---:B------:R-:W-:Y:S01]  /*4e60*/  ISETP.GE.AND P0, PT, R3.reuse, R0, PT ;  /* 0x000000000300720c */ /* 0x040fe20003f06270 */
[C---:B------:R-:W-:Y:S03]  /*4e70*/  IMAD.HI.U32 R0, R3.reuse, R36, RZ ;  /* 0x0000002403007227 */ /* 0x040fe600078e00ff */
[C---:B------:R-:W-:Y:S02]  /*4e80*/  ISETP.GE.OR P0, PT, R2.reuse, R5, P0 ;  /* 0x000000050200720c */ /* 0x040fe40000706670 */
[----:B------:R-:W-:Y:S04]  /*4e90*/  SHF.R.U32.HI R0, RZ, R37, R0 ;  /* 0x00000025ff007219 */ /* 0x000fe80000011600 */
[C---:B------:R-:W-:Y:S05]  /*4ea0*/  SEL R6, R3.reuse, R0, !P2 ;  /* 0x0000000003067207 */ /* 0x040fea0005000000 */
        /* <DEDUP_REMOVED lines=14> */
[----:B------:R-:W-:Y:S07]  /*4f90*/  IMAD R43, R3, R38, R43 ;  /* 0x00000026032b7224 */ /* 0x000fee00078e022b */
.L_x_84:
[----:B-1----:R-:W-:Y:S01]  /*4fa0*/  @!P1 ISETP.NE.AND P0, PT, R8, 0x1, PT ;  /* 0x000000010800980c */ /* 0x002fe20003f05270 */
[----:B------:R-:W-:Y:S01]  /*4fb0*/  @!P1 IMAD.HI.U32 R0, R44, R10, RZ ;  /* 0x0000000a2c009227 */ /* 0x000fe200078e00ff */
[----:B------:R-:W-:Y:S01]  /*4fc0*/  @!P1 ISETP.NE.AND P2, PT, R7, 0x1, PT ;  /* 0x000000010700980c */ /* 0x000fe20003f45270 */
[----:B------:R-:W-:Y:S01]  /*4fd0*/  ULOP3.LUT UP0, URZ, UR48, 0x1b0, URZ, 0xc0, !UPT ;  /* 0x000001b030ff7892 */ /* 0x000fe2000f80c0ff */
[----:B------:R-:W-:Y:S01]  /*4fe0*/  R2UR UR42, R15 ;  /* 0x000000000f2a72ca */ /* 0x000fe200000e0000 */
[C---:B------:R-:W-:Y:S01]  /*4ff0*/  @!P1 IMAD.HI.U32 R2, R43.reuse, R9, RZ ;  /* 0x000000092b029227 */ /* 0x040fe200078e00ff */
[----:B------:R-:W-:Y:S02]  /*5000*/  @!P1 SHF.R.U32.HI R0, RZ, R11, R0 ;  /* 0x0000000bff009219 */ /* 0x000fe40000011600 */
[----:B------:R-:W-:Y:S01]  /*5010*/  R2UR UR41, R14 ;  /* 0x000000000e2972ca */ /* 0x000fe200000e0000 */
[----:B------:R-:W-:Y:S01]  /*5020*/  VIADD R112, R112, 0x1 ;  /* 0x0000000170707836 */ /* 0x000fe20000000000 */
[----:B------:R-:W-:Y:S02]  /*5030*/  @!P1 SHF.R.U32.HI R2, RZ, R12, R2 ;  /* 0x0000000cff029219 */ /* 0x000fe40000011602 */
[----:B------:R-:W-:Y:S02]  /*5040*/  @!P1 SEL R3, R44, R0, !P2 ;  /* 0x000000002c039207 */ /* 0x000fe40005000000 */
[----:B------:R-:W-:Y:S02]  /*5050*/  @!P1 SEL R2, R43, R2, !P0 ;  /* 0x000000022b029207 */ /* 0x000fe40004000000 */
[----:B------:R-:W-:Y:S01]  /*5060*/  @P4 SHF.R.U32.HI R103, RZ, 0x10, R17 ;  /* 0x00000010ff674819 */ /* 0x000fe20000011611 */
[----:B------:R-:W-:Y:S02]  /*5070*/  USHF.L.U32 UR42, UR42, 0x6, URZ ;  /* 0x000000062a2a7899 */ /* 0x000fe400080006ff */
[----:B------:R-:W-:Y:S02]  /*5080*/  @!P1 IMAD.IADD R0, R2, 0x1, -R3 ;  /* 0x0000000102009824 */ /* 0x000fe400078e0a03 */
[----:B------:R-:W-:Y:S01]  /*5090*/  @!P1 IMAD.IADD R2, R3, 0x1, -R2 ;  /* 0x0000000103029824 */ /* 0x000fe200078e0a02 */
[----:B------:R-:W-:Y:S01]  /*50a0*/  USHF.L.U32 UR41, UR41, 0x8, URZ ;  /* 0x0000000829297899 */ /* 0x000fe200080006ff */
[----:B------:R-:W-:Y:S02]  /*50b0*/  @!P1 IMAD R44, R0, R7, R44 ;  /* 0x00000007002c9224 */ /* 0x000fe400078e022c */
[----:B------:R-:W-:Y:S01]  /*50c0*/  @!P1 IMAD R43, R2, R8, R43 ;  /* 0x00000008022b9224 */ /* 0x000fe200078e022b */
[----:B------:R-:W-:Y:S08]  /*50d0*/  BRA.U !UP0, `(.L_x_85) ;  /* 0x0000000108407547 */ /* 0x000ff0000b800000 */
[----:B------:R-:W1:Y:S01]  /*50e0*/  LDCU.64 UR8, c[0x4][0x88] ;  /* 0x01001100ff0877ac */ /* 0x000e620008000a00 */
[----:B------:R-:W-:Y:S01]  /*50f0*/  MOV R3, 0x0 ;  /* 0x0000000000037802 */ /* 0x000fe20000000f00 */
[----:B------:R-:W-:Y:S02]  /*5100*/  HFMA2 R12, -RZ, RZ, 0, 5.9604644775390625e-08 ;  /* 0x00000001ff0c7431 */ /* 0x000fe400000001ff */
[----:B------:R-:W-:Y:S02]  /*5110*/  IMAD.MOV.U32 R8, RZ, RZ, 0x70 ;  /* 0x00000070ff087424 */ /* 0x000fe400078e00ff */
[----:B------:R-:W-:Y:S01]  /*5120*/  IMAD.MOV.U32 R13, RZ, RZ, RZ ;  /* 0x000000ffff0d7224 */ /* 0x000fe200078e00ff */
[----:B------:R-:W2:Y:S01]  /*5130*/  LDCU.64 UR6, c[0x4][0x90] ;  /* 0x01001200ff0677ac */ /* 0x000ea20008000a00 */
[----:B------:R-:W3:Y:S01]  /*5140*/  LDC.64 R2, c[0x4][R3] ;  /* 0x0100000003027b82 */ /* 0x000ee20000000a00 */
[----:B------:R-:W4:Y:S01]  /*5150*/  LDCU.64 UR4, c[0x4][0x8] ;  /* 0x01000100ff0477ac */ /* 0x000f220008000a00 */
[----:B-1----:R-:W-:Y:S01]  /*5160*/  MOV R5, UR9 ;  /* 0x0000000900057c02 */ /* 0x002fe20008000f00 */
[----:B------:R-:W-:Y:S01]  /*5170*/  IMAD.U32 R4, RZ, RZ, UR8 ;  /* 0x00000008ff047e24 */ /* 0x000fe2000f8e00ff */
[----:B--2---:R-:W-:Y:S01]  /*5180*/  MOV R7, UR7 ;  /* 0x0000000700077c02 */ /* 0x004fe20008000f00 */
[----:B------:R-:W-:Y:S01]  /*5190*/  IMAD.U32 R6, RZ, RZ, UR6 ;  /* 0x00000006ff067e24 */ /* 0x000fe2000f8e00ff */
[----:B----4-:R-:W-:Y:S01]  /*51a0*/  MOV R11, UR5 ;  /* 0x00000005000b7c02 */ /* 0x010fe20008000f00 */
[----:B------:R-:W-:Y:S02]  /*51b0*/  IMAD.U32 R10, RZ, RZ, UR4 ;  /* 0x00000004ff0a7e24 */ /* 0x000fe4000f8e00ff */
[----:B------:R-:W-:Y:S07]  /*51c0*/  LEPC R20, `(.L_x_85) ;  /* 0x000000001014794e */ /* 0x000fee0000000000 */
[----:B---3-5:R-:W-:Y:S05]  /*51d0*/  CALL.ABS.NOINC R2 ;  /* 0x0000000002007343 */ /* 0x028fea0003c00000 */
.L_x_85:
[----:B------:R-:W-:Y:S01]  /*51e0*/  LOP3.LUT P0, RZ, R109, 0x1b0, RZ, 0xc0, !PT ;  /* 0x000001b06dff7812 */ /* 0x000fe2000780c0ff */
[----:B------:R-:W-:Y:S11]  /*51f0*/  BSSY.RECONVERGENT B6, `(.L_x_86) ;  /* 0x0000013000067945 */ /* 0x000ff60003800200 */
[----:B------:R-:W-:Y:S01]  /*5200*/  @!UPT UIADD3 URZ, UPT, UPT, URZ, URZ, URZ ;  /* 0x000000fffffff290 */ /* 0x000fe2000fffe0ff */
[----:B------:R-:W-:Y:S05]  /*5210*/  @!P0 BRA `(.L_x_87) ;  /* 0x0000000000408947 */ /* 0x000fea0003800000 */
        /* <DEDUP_REMOVED lines=16> */
.L_x_87:
[----:B------:R-:W-:Y:S05]  /*5320*/  BSYNC.RECONVERGENT B6 ;  /* 0x0000000000067941 */ /* 0x000fea0003800200 */
.L_x_86:
[----:B------:R-:W-:Y:S01]  /*5330*/  ISETP.NE.U32.AND P4, PT, R90, RZ, PT ;  /* 0x000000ff5a00720c */ /* 0x000fe20003f85070 */
[----:B------:R-:W-:Y:S01]  /*5340*/  UISETP.NE.AND UP2, UPT, UR50, URZ, UPT ;  /* 0x000000ff3200728c */ /* 0x000fe2000bf45270 */
[----:B------:R-:W-:Y:S01]  /*5350*/  ISETP.NE.U32.AND P2, PT, RZ, UR38, PT ;  /* 0x00000026ff007c0c */ /* 0x000fe2000bf45070 */
[----:B------:R-:W-:Y:S01]  /*5360*/  UISETP.NE.U32.AND UP1, UPT, UR44, URZ, UPT ;  /* 0x000000ff2c00728c */ /* 0x000fe2000bf25070 */
[----:B------:R-:W-:Y:S01]  /*5370*/  ISETP.NE.AND.EX P4, PT, R91, RZ, PT, P4 ;  /* 0x000000ff5b00720c */ /* 0x000fe20003f85340 */
[----:B------:R-:W-:Y:S01]  /*5380*/  UPLOP3.LUT UP0, UPT, UPT, UPT, UPT, 0x40, 0x4 ;  /* 0x000000000004789c */ /* 0x000fe20003f0e870 */
[----:B------:R-:W-:Y:S01]  /*5390*/  ISETP.NE.AND.EX P2, PT, RZ, UR39, PT, P2 ;  /* 0x00000027ff007c0c */ /* 0x000fe2000bf45320 */
[----:B------:R-:W-:Y:S01]  /*53a0*/  UISETP.NE.AND.EX UP1, UPT, UR45, URZ, UPT, UP1 ;  /* 0x000000ff2d00728c */ /* 0x000fe2000bf25310 */
[----:B------:R-:W-:Y:S04]  /*53b0*/  PLOP3.LUT P1, PT, PT, PT, UP2, 0x80, 0x8 ;  /* 0x000000000008781c */ /* 0x000fe80003f2f028 */
[----:B------:R-:W-:Y:S06]  /*53c0*/  @UP2 UPLOP3.LUT UP0, UPT, UPT, UPT, UP1, 0x80, 0x8 ;  /* 0x000000000008289c */ /* 0x000fec0003f0f010 */
[----:B------:R-:W-:Y:S01]  /*53d0*/  PLOP3.LUT P0, PT, PT, PT, UP0, 0x80, 0x8 ;  /* 0x000000000008781c */ /* 0x000fe20003f0f008 */
[----:B------:R-:W-:Y:S01]  /*53e0*/  @!UPT UIADD3 URZ, UPT, UPT, URZ, URZ, URZ ;  /* 0x000000fffffff290 */ /* 0x000fe2000fffe0ff */
[----:B------:R-:W-:Y:S11]  /*53f0*/  BRA.U !UP1, `(.L_x_88) ;  /* 0x0000000109387547 */ /* 0x000ff6000b800000 */
[----:B------:R-:W-:Y:S01]  /*5400*/  UISETP.NE.U32.AND UP0, UPT, UR38, URZ, UPT ;  /* 0x000000ff2600728c */ /* 0x000fe2000bf05070 */
[----:B------:R-:W-:Y:S02]  /*5410*/  HFMA2 R0, -RZ, RZ, 0, 5.9604644775390625e-08 ;  /* 0x00000001ff007431 */ /* 0x000fe400000001ff */
[----:B------:R-:W-:Y:S01]  /*5420*/  IMAD.MOV.U32 R96, RZ, RZ, 0x1 ;  /* 0x00000001ff607424 */ /* 0x000fe200078e00ff */
[----:B------:R-:W-:Y:S06]  /*5430*/  UISETP.NE.AND.EX UP0, UPT, UR39, URZ, UPT, UP0 ;  /* 0x000000ff2700728c */ /* 0x000fec000bf05300 */
[----:B------:R-:W-:Y:S05]  /*5440*/  PLOP3.LUT P3, PT, PT, PT, UP0, 0x80, 0x8 ;  /* 0x000000000008781c */ /* 0x000fea0003f6f008 */
[----:B------:R-:W1:Y:S01]  /*5450*/  @UP0 LDCU.64 UR6, c[0x0][0x888] ;  /* 0x00011100ff0607ac */ /* 0x000e620008000a00 */
[----:B------:R-:W-:Y:S07]  /*5460*/  @UP0 UIMAD UR4, UR36, UR44, URZ ;  /* 0x0000002c240402a4 */ /* 0x000fee000f8e02ff */
[----:B------:R-:W-:Y:S01]  /*5470*/  @!P3 PRMT R96, R0, 0x7610, R96 ;  /* 0x000076100060b816 */ /* 0x000fe20000000060 */
[----:B-1----:R-:W-:Y:S03]  /*5480*/  @UP0 UIMAD.WIDE UR6, UR4, 0x4, UR6 ;  /* 0x00000004040608a5 */ /* 0x002fe6000f8e0206 */
[----:B------:R-:W1:Y:S03]  /*5490*/  @!UP0 LDCU UR4, c[0x0][0x880] ;  /* 0x00011000ff0487ac */ /* 0x000e660008000800 */
[----:B------:R-:W-:Y:S01]  /*54a0*/  IMAD.U32 R2, RZ, RZ, UR6 ;  /* 0x00000006ff027e24 */ /* 0x000fe2000f8e00ff */
[----:B------:R-:W-:Y:S05]  /*54b0*/  MOV R3, UR7 ;  /* 0x0000000700037c02 */ /* 0x000fea0008000f00 */
[----:B-----5:R2:W5:Y:S02]  /*54c0*/  @P3 LDG.E R49, desc[UR46][R2.64] ;  /* 0x0000002e02313981 */ /* 0x020564000c1e1900 */
[----:B-12---:R-:W-:Y:S02]  /*54d0*/  @!P3 IMAD.U32 R49, RZ, RZ, UR4 ;  /* 0x00000004ff31be24 */ /* 0x006fe4000f8e00ff */
.L_x_88:
[----:B------:R-:W-:Y:S05]  /*54e0*/  @!P4 BRA `(.L_x_89) ;  /* 0x000000000020c947 */ /* 0x000fea0003800000 */
[----:B------:R-:W-:Y:S04]  /*54f0*/  ISETP.NE.U32.AND P3, PT, R88, RZ, PT ;  /* 0x000000ff5800720c */ /* 0x000fe80003f65070 */
[----:B------:R-:W-:Y:S11]  /*5500*/  ISETP.NE.AND.EX P3, PT, R89, RZ, PT, P3 ;  /* 0x000000ff5900720c */ /* 0x000ff60003f65330 */
[----:B------:R-:W-:Y:S02]  /*5510*/  @!UPT UIADD3 URZ, UPT, UPT, URZ, URZ, URZ ;  /* 0x000000fffffff290 */ /* 0x000fe4000fffe0ff */
[----:B------:R-:W1:Y:S01]  /*5520*/  @P3 LDC.64 R2, c[0x0][0x8a8] ;  /* 0x00022a00ff023b82 */ /* 0x000e620000000a00 */
[----:B------:R-:W-:Y:S04]  /*5530*/  @P3 IMAD R0, R90, UR36, RZ ;  /* 0x000000245a003c24 */ /* 0x000fe8000f8e02ff */
[----:B-1----:R-:W-:Y:S05]  /*5540*/  @P3 IMAD.WIDE R2, R0, 0x4, R2 ;  /* 0x0000000400023825 */ /* 0x002fea00078e0202 */
[----:B-----5:R1:W5:Y:S02]  /*5550*/  @P3 LDG.E R47, desc[UR46][R2.64] ;  /* 0x0000002e022f3981 */ /* 0x020364000c1e1900 */
[----:B-1----:R-:W2:Y:S02]  /*5560*/  @!P3 LDC R47, c[0x0][0x8a0] ;  /* 0x00022800ff2fbb82 */ /* 0x002ea40000000800 */
.L_x_89:
[----:B-----5:R-:W-:Y:S01]  /*5570*/  FSETP.NEU.AND P4, PT, R49, RZ, PT ;  /* 0x000000ff3100720b */ /* 0x020fe20003f8d000 */
[----:B------:R-:W-:Y:S01]  /*5580*/  BSSY B1, `(.L_x_90) ;  /* 0x0000042000017945 */ /* 0x000fe20003800000 */
[----:B------:R-:W-:Y:S01]  /*5590*/  SEL R5, RZ, 0xffffffff, P2 ;  /* 0xffffffffff057807 */ /* 0x000fe20001000000 */
[----:B------:R-:W-:Y:S01]  /*55a0*/  IMAD.MOV.U32 R115, RZ, RZ, 0x1 ;  /* 0x00000001ff737424 */ /* 0x000fe200078e00ff */
[----:B------:R-:W-:Y:S02]  /*55b0*/  LOP3.LUT P3, RZ, R96, 0xff, RZ, 0xc0, !PT ;  /* 0x000000ff60ff7812 */ /* 0x000fe4000786c0ff */
[----:B------:R-:W-:Y:S02]  /*55c0*/  CS2R R86, SRZ ;  /* 0x0000000000567805 */ /* 0x000fe4000001ff00 */
[----:B------:R-:W-:Y:S02]  /*55d0*/  @P1 SEL R0, RZ, 0xffffffff, P4 ;  /* 0xffffffffff001807 */ /* 0x000fe40002000000 */
[----:B------:R-:W-:Y:S02]  /*55e0*/  CS2R R84, SRZ ;  /* 0x0000000000547805 */ /* 0x000fe4000001ff00 */
[----:B------:R-:W-:Y:S02]  /*55f0*/  LEA R2, R105, UR49, 0x3 ;  /* 0x0000003169027c11 */ /* 0x000fe4000f8e18ff */
[----:B------:R-:W-:Y:S02]  /*5600*/  CS2R R82, SRZ ;  /* 0x0000000000527805 */ /* 0x000fe4000001ff00 */
[----:B------:R-:W-:Y:S02]  /*5610*/  @P0 SEL R0, R5, R0, !P3 ;  /* 0x0000000005000207 */ /* 0x000fe40005800000 */
[----:B------:R-:W-:Y:S02]  /*5620*/  CS2R R80, SRZ ;  /* 0x0000000000507805 */ /* 0x000fe4000001ff00 */
[----:B------:R-:W-:Y:S02]  /*5630*/  LEA R113, R45, UR49, 0x3 ;  /* 0x000000312d717c11 */ /* 0x000fe4000f8e18ff */
[----:B------:R-:W-:Y:S02]  /*5640*/  @P1 LOP3.LUT R0, R0, 0x1, RZ, 0xc0, !PT ;  /* 0x0000000100001812 */ /* 0x000fe400078ec0ff */
[----:B------:R-:W-:Y:S02]  /*5650*/  SHF.L.U32 R3, R107, 0x1f, RZ ;  /* 0x0000001f6b037819 */ /* 0x000fe400000006ff */
[----:B------:R-:W-:Y:S02]  /*5660*/  ISETP.NE.U32.OR P6, PT, R0, 0x1, !P1 ;  /* 0x000000010000780c */ /* 0x000fe40004fc5470 */
[----:B------:R-:W-:Y:S02]  /*5670*/  PLOP3.LUT P2, PT, PT, PT, UP1, 0x80, 0x8 ;  /* 0x000000000008781c */ /* 0x000fe40003f4f018 */
[----:B------:R-:W-:Y:S02]  /*5680*/  LEA.HI R48, R45, R45, RZ, 0x1 ;  /* 0x0000002d2d307211 */ /* 0x000fe400078f08ff */
[----:B------:R-:W-:Y:S02]  /*5690*/  SEL R4, RZ, 0xffffffff, P4 ;  /* 0xffffffffff047807 */ /* 0x000fe40002000000 */
[----:B------:R-:W-:Y:S05]  /*56a0*/  P2R R118, PR, RZ, 0x40 ;  /* 0x00000040ff767803 */ /* 0x000fea0000000000 */
[----:B------:R-:W-:Y:S02]  /*56b0*/  @P6 SHF.L.U32 R0, R104, 0x1f, RZ ;  /* 0x0000001f68006819 */ /* 0x000fe400000006ff */
[----:B------:R-:W-:Y:S02]  /*56c0*/  @P2 SEL R4, R5, R4, !P3 ;  /* 0x0000000405042207 */ /* 0x000fe40005800000 */
[----:B------:R1:W3:Y:S02]  /*56d0*/  @P6 SYNCS.PHASECHK.TRANS64.TRYWAIT P1, [R2+URZ+0x40], R0 ;  /* 0x00004000020065a7 */ /* 0x0002e400080211ff */
[----:B------:R-:W-:Y:S04]  /*56e0*/  LOP3.LUT R4, R4, 0x1, RZ, 0xc0, !PT ;  /* 0x0000000104047812 */ /* 0x000fe800078ec0ff */
[----:B------:R-:W-:Y:S04]  /*56f0*/  ISETP.NE.U32.AND P5, PT, R4, 0x1, PT ;  /* 0x000000010400780c */ /* 0x000fe80003fa5070 */
[----:B------:R-:W-:Y:S01]  /*5700*/  P2R R116, PR, RZ, 0x20 ;  /* 0x00000020ff747803 */ /* 0x000fe20000000000 */
[----:B------:R4:W2:Y:S01]  /*5710*/  SYNCS.PHASECHK.TRANS64.TRYWAIT P0, [R113+URZ+0xb0], R3 ;  /* 0x0000b003710075a7 */ /* 0x0008a200080011ff */
[C---:B-1----:R-:W-:Y:S01]  /*5720*/  IMAD.SHL.U32 R0, R48.reuse, 0x80, RZ ;  /* 0x0000008030007824 */ /* 0x042fe200078e00ff */
[----:B------:R-:W-:Y:S04]  /*5730*/  LOP3.LUT R48, R48, 0xffe, RZ, 0xc0, !PT ;  /* 0x00000ffe30307812 */ /* 0x000fe800078ec0ff */
[----:B------:R-:W-:Y:S01]  /*5740*/  LOP3.LUT R0, R0, 0xffffff00, RZ, 0xc0, !PT ;  /* 0xffffff0000007812 */ /* 0x000fe200078ec0ff */
[----:B------:R-:W-:Y:S04]  /*5750*/  IMAD.IADD R48, R45, 0x1, -R48 ;  /* 0x000000012d307824 */ /* 0x000fe800078e0a30 */
[----:B------:R-:W-:Y:S04]  /*5760*/  IMAD.IADD R0, R46, 0x1, R0 ;  /* 0x000000012e007824 */ /* 0x000fe800078e0200 */
[----:B------:R-:W-:Y:S01]  /*5770*/  IMAD R48, R48, 0x100000, R0 ;  /* 0x0010000030307824 */ /* 0x000fe200078e0200 */
[----:B---3--:R-:W-:Y:S01]  /*5780*/  @P6 SEL R115, RZ, 0x1, !P1 ;  /* 0x00000001ff736807 */ /* 0x008fe20004800000 */
[----:B----4-:R-:W-:Y:S06]  /*5790*/  @!P6 BRA `(.L_x_91) ;  /* 0x000000000080e947 */ /* 0x010fec0003800000 */
[----:B------:R-:W-:Y:S01]  /*57a0*/  @P5 IMAD R5, R105, 0x1000, R100 ;  /* 0x0000100069055824 */ /* 0x000fe200078e0264 */
[----:B------:R-:W-:Y:S01]  /*57b0*/  ISETP.NE.AND P1, PT, R115, RZ, PT ;  /* 0x000000ff7300720c */ /* 0x000fe20003f25270 */
[----:B------:R-:W-:Y:S01]  /*57c0*/  BSSY B0, `(.L_x_92) ;  /* 0x000000b000007945 */ /* 0x000fe20003800000 */
[----:B------:R-:W-:Y:S01]  /*57d0*/  CS2R R82, SRZ ;  /* 0x0000000000527805 */ /* 0x000fe2000001ff00 */
[----:B------:R-:W-:Y:S01]  /*57e0*/  @P5 VIADD R4, R5, UR49 ;  /* 0x0000003105045c36 */ /* 0x000fe20008000000 */
[----:B------:R-:W-:Y:S02]  /*57f0*/  CS2R R80, SRZ ;  /* 0x0000000000507805 */ /* 0x000fe4000001ff00 */
[----:B------:R-:W-:Y:S02]  /*5800*/  CS2R R86, SRZ ;  /* 0x0000000000567805 */ /* 0x000fe4000001ff00 */
[----:B------:R-:W-:Y:S01]  /*5810*/  CS2R R84, SRZ ;  /* 0x0000000000547805 */ /* 0x000fe2000001ff00 */
[----:B------:R-:W-:Y:S04]  /*5820*/  @P5 IMAD R4, R108, -0x10, R4 ;  /* 0xfffffff06c045824 */ /* 0x000fe800078e0204 */
[----:B------:R-:W-:Y:S05]  /*5830*/  @P1 BRA `(.L_x_93) ;  /* 0x00000000000c1947 */ /* 0x000fea0003800000 */
[----:B------:R-:W-:Y:S04]  /*5840*/  SHF.L.U32 R0, R104, 0x1f, RZ ;  /* 0x0000001f68007819 */ /* 0x000fe800000006ff */
[----:B------:R-:W1:Y:S02]  /*5850*/  SYNCS.PHASECHK.TRANS64.TRYWAIT P1, [R2+URZ+0x40], R0 ;  /* 0x00004000020075a7 */ /* 0x000e6400080211ff */
[----:B-1----:R-:W-:Y:S05]  /*5860*/  @!P1 BRA `(.L_x_94) ;  /* 0x0000004000109947 */ /* 0x002fea0003800000 */
.L_x_93:
[----:B------:R-:W-:Y:S05]  /*5870*/  BSYNC B0 ;  /* 0x0000000000007941 */ /* 0x000fea0003800000 */
.L_x_92:
[----:B------:R-:W-:Y:S01]  /*5880*/  ISETP.NE.AND P1, PT, R116, RZ, PT ;  /* 0x000000ff7400720c */ /* 0x000fe20003f25270 */
[----:B-1----:R-:W-:Y:S02]  /*5890*/  VIADD R2, R2, 0x60 ;  /* 0x0000006002027836 */ /* 0x002fe40000000000 */
[----:B------:R-:W-:Y:S02]  /*58a0*/  IMAD.U32 R0, RZ, RZ, UR37 ;  /* 0x00000025ff007e24 */ /* 0x000fe4000f8e00ff */
[----:B------:R-:W-:Y:S03]  /*58b0*/  VIADD R105, R105, 0x1 ;  /* 0x0000000169697836 */ /* 0x000fe60000000000 */
[----:B------:R-:W-:Y:S05]  /*58c0*/  PRMT R0, R0, 0x654, R2 ;  /* 0x0000065400007816 */ /* 0x000fea0000000002 */
[----:B------:R1:W3:Y:S04]  /*58d0*/  @P1 LDS.128 R80, [R5+UR49+0x200] ;  /* 0x0002003105501984 */ /* 0x0002e80008000c00 */
[----:B------:R1:W4:Y:S01]  /*58e0*/  @P1 LDS.128 R84, [R4+0x210] ;  /* 0x0002100004541984 */ /* 0x0003220000000c00 */
[C---:B------:R-:W-:Y:S01]  /*58f0*/  ISETP.NE.AND P1, PT, R105.reuse, 0x4, PT ;  /* 0x000000046900780c */ /* 0x040fe20003f25270 */
[----:B------:R-:W-:Y:S01]  /*5900*/  @!PT LDS RZ, [RZ] ;  /* 0x00000000fffff984 */ /* 0x000fe20000000800 */
[----:B------:R-:W-:Y:S01]  /*5910*/  @!PT LDS RZ, [RZ] ;  /* 0x00000000fffff984 */ /* 0x000fe20000000800 */
[----:B------:R-:W-:Y:S01]  /*5920*/  @!PT LDS RZ, [RZ] ;  /* 0x00000000fffff984 */ /* 0x000fe20000000800 */
[----:B------:R-:W-:Y:S01]  /*5930*/  @!PT LDS RZ, [RZ] ;  /* 0x00000000fffff984 */ /* 0x000fe20000000800 */
[----:B------:R5:W-:Y:S06]  /*5940*/  MEMBAR.ALL.CTA ;  /* 0x0000000000007992 */ /* 0x000bec0000008000 */
[----:B-----5:R-:W5:Y:S01]  /*5950*/  FENCE.VIEW.ASYNC.S ;  /* 0x00000000000073c6 */ /* 0x020f620000000000 */
[----:B------:R-:W-:Y:S01]  /*5960*/  SEL R105, R105, RZ, P1 ;  /* 0x000000ff69697207 */ /* 0x000fe20000800000 */
[----:B-----5:R5:W-:Y:S02]  /*5970*/  SYNCS.ARRIVE.TRANS64.RED.A1T0 RZ, [R0+URZ], RZ ;  /* 0x000000ff00ff79a7 */ /* 0x020be400081004ff */
[----:B-----5:R-:W-:Y:S04]  /*5980*/  SEL R0, RZ, 0x1, P1 ;  /* 0x00000001ff007807 */ /* 0x020fe80000800000 */
[----:B-1-3--:R-:W-:Y:S02]  /*5990*/  LOP3.LUT R104, R104, R0, RZ, 0x3c, !PT ;  /* 0x0000000068687212 */ /* 0x00afe400078e3cff */
.L_x_91:
[----:B------:R-:W-:Y:S05]  /*59a0*/  BSYNC B1 ;  /* 0x0000000000017941 */ /* 0x000fea0003800000 */
.L_x_90:
[----:B------:R-:W-:Y:S04]  /*59b0*/  SHF.R.U32.HI R0, RZ, 0x15, R48 ;  /* 0x00000015ff007819 */ /* 0x000fe80000011630 */
[----:B------:R-:W-:Y:S01]  /*59c0*/  LOP3.LUT P1, RZ, R0, 0x3, R101, 0x48, !PT ;  /* 0x0000000300ff7812 */ /* 0x000fe20007824865 */
[----:B------:R-:W-:Y:S01]  /*59d0*/  @!UPT UIADD3 URZ, UPT, UPT, URZ, URZ, URZ ;  /* 0x000000fffffff290 */ /* 0x000fe2000fffe0ff */
[----:B--2---:R-:W-:Y:S11]  /*59e0*/  @P0 BRA `(.L_x_95) ;  /* 0x0000000000080947 */ /* 0x004ff60003800000 */
[----:B------:R-:W1:Y:S02]  /*59f0*/  SYNCS.PHASECHK.TRANS64.TRYWAIT P0, [R113+URZ+0xb0], R3 ;  /* 0x0000b003710075a7 */ /* 0x000e6400080011ff */
[----:B-1----:R-:W-:Y:S05]  /*5a00*/  @!P0 BRA `(.L_x_96) ;  /* 0x0000003c00bc8947 */ /* 0x002fea0003800000 */
.L_x_95:
[----:B------:R-:W-:Y:S05]  /*5a10*/  @!P1 BRA `(.L_x_97) ;  /* 0x0000000000409947 */ /* 0x000fea0003800000 */
[----:B------:R-:W2:Y:S01]  /*5a20*/  LDCU.64 UR8, c[0x4][0x78] ;  /* 0x01000f00ff0877ac */ /* 0x000ea20008000a00 */
[----:B-1----:R-:W-:Y:S01]  /*5a30*/  MOV R3, 0x0 ;  /* 0x0000000000037802 */ /* 0x002fe20000000f00 */
[----:B------:R-:W-:Y:S02]  /*5a40*/  HFMA2 R12, -RZ, RZ, 0, 5.9604644775390625e-08 ;  /* 0x00000001ff0c7431 */ /* 0x000fe400000001ff */
[----:B------:R-:W-:Y:S02]  /*5a50*/  IMAD.MOV.U32 R8, RZ, RZ, 0x192 ;  /* 0x00000192ff087424 */ /* 0x000fe400078e00ff */
[----:B------:R-:W-:Y:S01]  /*5a60*/  IMAD.MOV.U32 R13, RZ, RZ, RZ ;  /* 0x000000ffff0d7224 */ /* 0x000fe200078e00ff */
[----:B------:R-:W1:Y:S01]  /*5a70*/  LDCU.64 UR6, c[0x4][0x80] ;  /* 0x01001000ff0677ac */ /* 0x000e620008000a00 */
[----:B------:R-:W3:Y:S01]  /*5a80*/  LDC.64 R2, c[0x4][R3] ;  /* 0x0100000003027b82 */ /* 0x000ee20000000a00 */
[----:B------:R-:W5:Y:S01]  /*5a90*/  LDCU.64 UR4, c[0x4][0x18] ;  /* 0x01000300ff0477ac */ /* 0x000f620008000a00 */
[----:B--2---:R-:W-:Y:S01]  /*5aa0*/  MOV R5, UR9 ;  /* 0x0000000900057c02 */ /* 0x004fe20008000f00 */
[----:B------:R-:W-:Y:S01]  /*5ab0*/  IMAD.U32 R4, RZ, RZ, UR8 ;  /* 0x00000008ff047e24 */ /* 0x000fe2000f8e00ff */
[----:B-1----:R-:W-:Y:S01]  /*5ac0*/  MOV R7, UR7 ;  /* 0x0000000700077c02 */ /* 0x002fe20008000f00 */
[----:B------:R-:W-:Y:S01]  /*5ad0*/  IMAD.U32 R6, RZ, RZ, UR6 ;  /* 0x00000006ff067e24 */ /* 0x000fe2000f8e00ff */
[----:B-----5:R-:W-:Y:S01]  /*5ae0*/  MOV R11, UR5 ;  /* 0x00000005000b7c02 */ /* 0x020fe20008000f00 */
[----:B------:R-:W-:Y:S02]  /*5af0*/  IMAD.U32 R10, RZ, RZ, UR4 ;  /* 0x00000004ff0a7e24 */ /* 0x000fe4000f8e00ff */
[----:B------:R-:W-:Y:S07]  /*5b00*/  LEPC R20, `(.L_x_97) ;  /* 0x000000001014794e */ /* 0x000fee0000000000 */
[----:B---34-:R-:W-:Y:S05]  /*5b10*/  CALL.ABS.NOINC R2 ;  /* 0x0000000002007343 */ /* 0x018fea0003c00000 */
.L_x_97:
[----:B------:R-:W-:Y:S01]  /*5b20*/  F2FP.F16.E5M2.UNPACK_B R4, R81 ;  /* 0x00000051ff04723e */ /* 0x000fe200020004ff */
[----:B------:R-:W-:Y:S05]  /*5b30*/  WARPSYNC.ALL ;  /* 0x0000000000007948 */ /* 0x000fea0003800000 */
[----:B------:R-:W-:Y:S01]  /*5b40*/  R2UR UR4, R48 ;  /* 0x00000000300472ca */ /* 0x000fe200000e0000 */
[--C-:B------:R-:W-:Y:S01]  /*5b50*/  HADD2.F32 R53, -RZ, R4.reuse.H0_H0 ;  /* 0x20000004ff357230 */ /* 0x100fe20000004100 */
[-C--:B-1----:R-:W-:Y:S01]  /*5b60*/  F2FP.F16.E5M2.UNPACK_B R3, R80.reuse ;  /* 0x00000050ff03723e */ /* 0x082fe200020004ff */
[----:B------:R-:W-:Y:S01]  /*5b70*/  HADD2.F32 R54, -RZ, R4.H1_H1 ;  /* 0x30000004ff367230 */ /* 0x000fe20000004100 */
[----:B------:R-:W-:Y:S01]  /*5b80*/  F2FP.F16.E5M2.UNPACK_B R0, R80.H1 ;  /* 0x00000050ff00723e */ /* 0x000fe200030004ff */
[----:B------:R-:W-:Y:S01]  /*5b90*/  BSSY.RECONVERGENT B0, `(.L_x_98) ;  /* 0x0000099000007945 */ /* 0x000fe20003800200 */
[----:B------:R-:W-:Y:S01]  /*5ba0*/  F2FP.F16.E5M2.UNPACK_B R64, R83.H1 ;  /* 0x00000053ff40723e */ /* 0x000fe200030004ff */
[--C-:B------:R-:W-:Y:S01]  /*5bb0*/  HADD2.F32 R2, -RZ, R3.reuse.H0_H0 ;  /* 0x20000003ff027230 */ /* 0x100fe20000004100 */
[----:B----4-:R-:W-:Y:S01]  /*5bc0*/  F2FP.F16.E5M2.UNPACK_B R74, R86 ;  /* 0x00000056ff4a723e */ /* 0x010fe200020004ff */
[----:B------:R-:W-:Y:S01]  /*5bd0*/  HADD2.F32 R50, -RZ, R3.H1_H1 ;  /* 0x30000003ff327230 */ /* 0x000fe20000004100 */
[----:B------:R-:W-:Y:S01]  /*5be0*/  F2FP.F16.E5M2.UNPACK_B R3, R81.H1 ;  /* 0x00000051ff03723e */ /* 0x000fe200030004ff */
[--C-:B------:R-:W-:Y:S01]  /*5bf0*/  HADD2.F32 R51, -RZ, R0.reuse.H0_H0 ;  /* 0x20000000ff337230 */ /* 0x100fe20000004100 */
[----:B------:R-:W-:Y:S01]  /*5c00*/  IADD3 R114, PT, PT, R100, UR49, RZ ;  /* 0x0000003164727c10 */ /* 0x000fe2000fffe0ff */
[----:B------:R-:W-:Y:S01]  /*5c10*/  HADD2.F32 R52, -RZ, R0.H1_H1 ;  /* 0x30000000ff347230 */ /* 0x000fe20000004100 */
[----:B------:R-:W-:Y:S01]  /*5c20*/  LDTM.16dp32bit_t0_t15.x32 R4, tmem[UR4] ;  /* 0x00000004000479ee */ /* 0x000fe20008a80000 */
[----:B------:R-:W1:Y:S01]  /*5c30*/  LDTM.16dp32bit_t16_t31.x32 R4, tmem[UR4+0x20] ;  /* 0x00002004000479ee */ /* 0x000e620008aa0000 */
[-C--:B------:R-:W-:Y:S01]  /*5c40*/  F2FP.F16.E5M2.UNPACK_B R0, R82.reuse ;  /* 0x00000052ff00723e */ /* 0x080fe200020004ff */
[--C-:B------:R-:W-:Y:S01]  /*5c50*/  HADD2.F32 R55, -RZ, R3.reuse.H0_H0 ;  /* 0x20000003ff377230 */ /* 0x100fe20000004100 */
[----:B------:R-:W-:Y:S01]  /*5c60*/  SHF.L.U32 R117, R102, 0x4, RZ ;  /* 0x0000000466757819 */ /* 0x000fe200000006ff */
[----:B------:R-:W-:Y:S01]  /*5c70*/  HADD2.F32 R56, -RZ, R3.H1_H1 ;  /* 0x30000003ff387230 */ /* 0x000fe20000004100 */
[----:B------:R-:W-:Y:S01]  /*5c80*/  F2FP.F16.E5M2.UNPACK_B R3, R82.H1 ;  /* 0x00000052ff03723e */ /* 0x000fe200030004ff */
[--C-:B------:R-:W-:Y:S01]  /*5c90*/  HADD2.F32 R57, -RZ, R0.reuse.H0_H0 ;  /* 0x20000000ff397230 */ /* 0x100fe20000004100 */
[----:B------:R-:W-:Y:S01]  /*5ca0*/  IADD3 R114, PT, PT, R114, R117, RZ ;  /* 0x0000007572727210 */ /* 0x000fe20007ffe0ff */
[----:B------:R-:W-:Y:S01]  /*5cb0*/  HADD2.F32 R58, -RZ, R0.H1_H1 ;  /* 0x30000000ff3a7230 */ /* 0x000fe20000004100 */
[----:B------:R-:W-:Y:S01]  /*5cc0*/  F2FP.F16.E5M2.UNPACK_B R0, R83 ;  /* 0x00000053ff00723e */ /* 0x000fe200020004ff */
[--C-:B------:R-:W-:Y:S01]  /*5cd0*/  HADD2.F32 R59, -RZ, R3.reuse.H0_H0 ;  /* 0x20000003ff3b7230 */ /* 0x100fe20000004100 */
[----:B------:R-:W-:Y:S01]  /*5ce0*/  ISETP.NE.AND P0, PT, R110, RZ, PT ;  /* 0x000000ff6e00720c */ /* 0x000fe20003f05270 */
[----:B------:R-:W-:Y:S01]  /*5cf0*/  HADD2.F32 R60, -RZ, R3.H1_H1 ;  /* 0x30000003ff3c7230 */ /* 0x000fe20000004100 */
[-C--:B------:R-:W-:Y:S01]  /*5d00*/  F2FP.F16.E5M2.UNPACK_B R3, R84.reuse ;  /* 0x00000054ff03723e */ /* 0x080fe200020004ff */
[--C-:B------:R-:W-:Y:S01]  /*5d10*/  HADD2.F32 R61, -RZ, R0.reuse.H0_H0 ;  /* 0x20000000ff3d7230 */ /* 0x100fe20000004100 */
[----:B------:R-:W-:Y:S01]  /*5d20*/  ISETP.NE.AND P6, PT, R118, RZ, PT ;  /* 0x000000ff7600720c */ /* 0x000fe20003fc5270 */
[----:B------:R-:W-:Y:S01]  /*5d30*/  HADD2.F32 R62, -RZ, R0.H1_H1 ;  /* 0x30000000ff3e7230 */ /* 0x000fe20000004100 */
[----:B------:R-:W-:Y:S01]  /*5d40*/  F2FP.F16.E5M2.UNPACK_B R0, R84.H1 ;  /* 0x00000054ff00723e */ /* 0x000fe200030004ff */
[--C-:B------:R-:W-:Y:S02]  /*5d50*/  HADD2.F32 R65, -RZ, R3.reuse.H0_H0 ;  /* 0x20000003ff417230 */ /* 0x100fe40000004100 */
[----:B------:R-:W-:Y:S01]  /*5d60*/  HADD2.F32 R66, -RZ, R3.H1_H1 ;  /* 0x30000003ff427230 */ /* 0x000fe20000004100 */
[-C--:B------:R-:W-:Y:S01]  /*5d70*/  F2FP.F16.E5M2.UNPACK_B R3, R85.reuse ;  /* 0x00000055ff03723e */ /* 0x080fe200020004ff */
[--C-:B------:R-:W-:Y:S02]  /*5d80*/  HADD2.F32 R67, -RZ, R0.reuse.H0_H0 ;  /* 0x20000000ff437230 */ /* 0x100fe40000004100 */
[----:B------:R-:W-:Y:S01]  /*5d90*/  HADD2.F32 R68, -RZ, R0.H1_H1 ;  /* 0x30000000ff447230 */ /* 0x000fe20000004100 */
[----:B------:R-:W-:Y:S01]  /*5da0*/  F2FP.F16.E5M2.UNPACK_B R0, R85.H1 ;  /* 0x00000055ff00723e */ /* 0x000fe200030004ff */
[--C-:B------:R-:W-:Y:S02]  /*5db0*/  HADD2.F32 R69, -RZ, R3.reuse.H0_H0 ;  /* 0x20000003ff457230 */ /* 0x100fe40000004100 */
[C---:B-1----:R-:W-:Y:S01]  /*5dc0*/  FMUL R7, R47.reuse, R7 ;  /* 0x000000072f077220 */ /* 0x042fe20000400000 */
[----:B------:R-:W-:Y:S01]  /*5dd0*/  HADD2.F32 R70, -RZ, R3.H1_H1 ;  /* 0x30000003ff467230 */ /* 0x000fe20000004100 */
[----:B------:R-:W-:Y:S01]  /*5de0*/  F2FP.F16.E5M2.UNPACK_B R3, R86.H1 ;  /* 0x00000056ff03723e */ /* 0x000fe200030004ff */
[--C-:B------:R-:W-:Y:S02]  /*5df0*/  HADD2.F32 R71, -RZ, R0.reuse.H0_H0 ;  /* 0x20000000ff477230 */ /* 0x100fe40000004100 */
[----:B------:R-:W-:Y:S02]  /*5e00*/  HADD2.F32 R72, -RZ, R0.H1_H1 ;  /* 0x30000000ff487230 */ /* 0x000fe40000004100 */
[----:B------:R-:W-:Y:S01]  /*5e10*/  FMUL R0, R47, R4 ;  /* 0x000000042f007220 */ /* 0x000fe20000400000 */
[--C-:B------:R-:W-:Y:S01]  /*5e20*/  HADD2.F32 R73, -RZ, R74.reuse.H0_H0 ;  /* 0x2000004aff497230 */ /* 0x100fe20000004100 */
[----:B------:R-:W-:Y:S01]  /*5e30*/  F2FP.F16.E5M2.UNPACK_B R4, R87 ;  /* 0x00000057ff04723e */ /* 0x000fe200020004ff */
[----:B------:R-:W-:Y:S02]  /*5e40*/  HADD2.F32 R74, -RZ, R74.H1_H1 ;  /* 0x3000004aff4a7230 */ /* 0x000fe40000004100 */
[----:B------:R-:W-:Y:S01]  /*5e50*/  FFMA R0, R49, R2, R0 ;  /* 0x0000000231007223 */ /* 0x000fe20000000000 */
[----:B------:R-:W-:Y:S01]  /*5e60*/  FMUL R2, R47, R5 ;  /* 0x000000052f027220 */ /* 0x000fe20000400000 */
[--C-:B------:R-:W-:Y:S01]  /*5e70*/  HADD2.F32 R75, -RZ, R3.reuse.H0_H0 ;  /* 0x20000003ff4b7230 */ /* 0x100fe20000004100 */
[----:B------:R-:W-:Y:S01]  /*5e80*/  F2FP.F16.E5M2.UNPACK_B R5, R87.H1 ;  /* 0x00000057ff05723e */ /* 0x000fe200030004ff */
[----:B------:R-:W-:Y:S02]  /*5e90*/  HADD2.F32 R76, -RZ, R3.H1_H1 ;  /* 0x30000003ff4c7230 */ /* 0x000fe40000004100 */
[----:B------:R-:W-:Y:S01]  /*5ea0*/  FFMA R2, R49, R50, R2 ;  /* 0x0000003231027223 */ /* 0x000fe20000000002 */
[--C-:B------:R-:W-:Y:S02]  /*5eb0*/  HADD2.F32 R50, -RZ, R4.reuse.H0_H0 ;  /* 0x20000004ff327230 */ /* 0x100fe40000004100 */
[C---:B------:R-:W-:Y:S01]  /*5ec0*/  FMUL R3, R47.reuse, R6 ;  /* 0x000000062f037220 */ /* 0x040fe20000400000 */
[--C-:B------:R-:W-:Y:S02]  /*5ed0*/  HADD2.F32 R77, -RZ, R5.reuse.H1_H1 ;  /* 0x30000005ff4d7230 */ /* 0x100fe40000004100 */
[C---:B------:R-:W-:Y:S01]  /*5ee0*/  FMUL R6, R47.reuse, R11 ;  /* 0x0000000b2f067220 */ /* 0x040fe20000400000 */
[----:B------:R-:W-:Y:S01]  /*5ef0*/  FMUL R11, R47, R16 ;  /* 0x000000102f0b7220 */ /* 0x000fe20000400000 */
[C---:B------:R-:W-:Y:S01]  /*5f00*/  FFMA R3, R49.reuse, R51, R3 ;  /* 0x0000003331037223 */ /* 0x040fe20000000003 */
[----:B------:R-:W-:Y:S01]  /*5f10*/  FFMA R7, R49, R52, R7 ;  /* 0x0000003431077223 */ /* 0x000fe20000000007 */
[----:B------:R-:W-:Y:S02]  /*5f20*/  HADD2.F32 R51, -RZ, R4.H1_H1 ;  /* 0x30000004ff337230 */ /* 0x000fe40000004100 */
[C---:B------:R-:W-:Y:S01]  /*5f30*/  FMUL R4, R47.reuse, R9 ;  /* 0x000000092f047220 */ /* 0x040fe20000400000 */
[----:B------:R-:W-:Y:S02]  /*5f40*/  HADD2.F32 R52, -RZ, R5.H0_H0 ;  /* 0x20000005ff347230 */ /* 0x000fe40000004100 */
[----:B------:R-:W-:Y:S01]  /*5f50*/  FMUL R16, R47, R21 ;  /* 0x000000152f107220 */ /* 0x000fe20000400000 */
[----:B------:R-:W-:Y:S01]  /*5f60*/  F2FP.SATFINITE.E5M2.F32.PACK_AB_MERGE_C R78, R7, R3, RZ ;  /* 0x00000003074e723e */ /* 0x000fe200048060ff */
[C---:B------:R-:W-:Y:S01]  /*5f70*/  FMUL R3, R47.reuse, R8 ;  /* 0x000000082f037220 */ /* 0x040fe20000400000 */
[C---:B------:R-:W-:Y:S01]  /*5f80*/  FMUL R7, R47.reuse, R12 ;  /* 0x0000000c2f077220 */ /* 0x040fe20000400000 */
[C---:B------:R-:W-:Y:S01]  /*5f90*/  FMUL R8, R47.reuse, R13 ;  /* 0x0000000d2f087220 */ /* 0x040fe20000400000 */
[----:B------:R-:W-:Y:S01]  /*5fa0*/  FMUL R12, R47, R17 ;  /* 0x000000112f0c7220 */ /* 0x000fe20000400000 */
[C---:B------:R-:W-:Y:S01]  /*5fb0*/  FFMA R3, R49.reuse, R53, R3 ;  /* 0x0000003531037223 */ /* 0x040fe20000000003 */
[----:B------:R-:W-:Y:S01]  /*5fc0*/  FFMA R4, R49, R54, R4 ;  /* 0x0000003631047223 */ /* 0x000fe20000000004 */
[C---:B------:R-:W-:Y:S01]  /*5fd0*/  FMUL R5, R47.reuse, R10 ;  /* 0x0000000a2f057220 */ /* 0x040fe20000400000 */
[C---:B------:R-:W-:Y:S01]  /*5fe0*/  FMUL R9, R47.reuse, R14 ;  /* 0x0000000e2f097220 */ /* 0x040fe20000400000 */
[C---:B------:R-:W-:Y:S01]  /*5ff0*/  FMUL R10, R47.reuse, R15 ;  /* 0x0000000f2f0a7220 */ /* 0x040fe20000400000 */
[----:B------:R-:W-:Y:S01]  /*6000*/  FMUL R15, R47, R20 ;  /* 0x000000142f0f7220 */ /* 0x000fe20000400000 */
[C---:B------:R-:W-:Y:S01]  /*6010*/  FFMA R5, R49.reuse, R55, R5 ;  /* 0x0000003731057223 */ /* 0x040fe20000000005 */
[C---:B------:R-:W-:Y:S01]  /*6020*/  FFMA R6, R49.reuse, R56, R6 ;  /* 0x0000003831067223 */ /* 0x040fe20000000006 */
[C---:B------:R-:W-:Y:S01]  /*6030*/  FFMA R7, R49.reuse, R57, R7 ;  /* 0x0000003931077223 */ /* 0x040fe20000000007 */
[C---:B------:R-:W-:Y:S01]  /*6040*/  FFMA R8, R49.reuse, R58, R8 ;  /* 0x0000003a31087223 */ /* 0x040fe20000000008 */
[--C-:B------:R-:W-:Y:S02]  /*6050*/  HADD2.F32 R63, -RZ, R64.reuse.H0_H0 ;  /* 0x20000040ff3f7230 */ /* 0x100fe40000004100 */
[C---:B------:R-:W-:Y:S01]  /*6060*/  FFMA R9, R49.reuse, R59, R9 ;  /* 0x0000003b31097223 */ /* 0x040fe20000000009 */
[----:B------:R-:W-:Y:S01]  /*6070*/  F2FP.SATFINITE.E5M2.F32.PACK_AB_MERGE_C R5, R6, R5, RZ ;  /* 0x000000050605723e */ /* 0x000fe200048060ff */
[C---:B------:R-:W-:Y:S01]  /*6080*/  FFMA R10, R49.reuse, R60, R10 ;  /* 0x0000003c310a7223 */ /* 0x040fe2000000000a */
[C---:B------:R-:W-:Y:S01]  /*6090*/  FFMA R11, R49.reuse, R61, R11 ;  /* 0x0000003d310b7223 */ /* 0x040fe2000000000b */
[----:B------:R-:W-:Y:S01]  /*60a0*/  FFMA R12, R49, R62, R12 ;  /* 0x0000003e310c7223 */ /* 0x000fe2000000000c */
[C---:B------:R-:W-:Y:S01]  /*60b0*/  FMUL R20, R47.reuse, R25 ;  /* 0x000000192f147220 */ /* 0x040fe20000400000 */
[C---:B------:R-:W-:Y:S01]  /*60c0*/  FMUL R25, R47.reuse, R30 ;  /* 0x0000001e2f197220 */ /* 0x040fe20000400000 */
[C---:B------:R-:W-:Y:S01]  /*60d0*/  FMUL R30, R47.reuse, R35 ;  /* 0x000000232f1e7220 */ /* 0x040fe20000400000 */
[----:B------:R-:W-:Y:S01]  /*60e0*/  F2FP.SATFINITE.E5M2.F32.PACK_AB_MERGE_C R9, R10, R9, RZ ;  /* 0x000000090a09723e */ /* 0x000fe200048060ff */
[----:B------:R-:W-:Y:S02]  /*60f0*/  HADD2.F32 R64, -RZ, R64.H1_H1 ;  /* 0x30000040ff407230 */ /* 0x000fe40000004100 */
[C---:B------:R-:W-:Y:S01]  /*6100*/  FMUL R13, R47.reuse, R18 ;  /* 0x000000122f0d7220 */ /* 0x040fe20000400000 */
[C---:B------:R-:W-:Y:S01]  /*6110*/  FMUL R14, R47.reuse, R19 ;  /* 0x000000132f0e7220 */ /* 0x040fe20000400000 */
[C---:B------:R-:W-:Y:S01]  /*6120*/  FMUL R17, R47.reuse, R22 ;  /* 0x000000162f117220 */ /* 0x040fe20000400000 */
[----:B------:R-:W-:Y:S01]  /*6130*/  FMUL R18, R47, R23 ;  /* 0x000000172f127220 */ /* 0x000fe20000400000 */
[C---:B------:R-:W-:Y:S01]  /*6140*/  FFMA R13, R49.reuse, R63, R13 ;  /* 0x0000003f310d7223 */ /* 0x040fe2000000000d */
[C---:B------:R-:W-:Y:S01]  /*6150*/  FFMA R14, R49.reuse, R64, R14 ;  /* 0x00000040310e7223 */ /* 0x040fe2000000000e */
[----:B------:R-:W-:Y:S01]  /*6160*/  FFMA R15, R49, R65, R15 ;  /* 0x00000041310f7223 */ /* 0x000fe2000000000f */
[----:B------:R-:W-:Y:S01]  /*6170*/  FMUL R19, R47, R24 ;  /* 0x000000182f137220 */ /* 0x000fe20000400000 */
[C---:B------:R-:W-:Y:S01]  /*6180*/  FFMA R16, R49.reuse, R66, R16 ;  /* 0x0000004231107223 */ /* 0x040fe20000000010 */
[----:B------:R-:W-:Y:S01]  /*6190*/  FFMA R17, R49, R67, R17 ;  /* 0x0000004331117223 */ /* 0x000fe20000000011 */
[----:B------:R-:W-:Y:S01]  /*61a0*/  F2FP.SATFINITE.E5M2.F32.PACK_AB_MERGE_C R13, R14, R13, RZ ;  /* 0x0000000d0e0d723e */ /* 0x000fe200048060ff */
[C---:B------:R-:W-:Y:S01]  /*61b0*/  FMUL R21, R47.reuse, R26 ;  /* 0x0000001a2f157220 */ /* 0x040fe20000400000 */
[----:B------:R-:W-:Y:S01]  /*61c0*/  FMUL R22, R47, R27 ;  /* 0x0000001b2f167220 */ /* 0x000fe20000400000 */
[C---:B------:R-:W-:Y:S01]  /*61d0*/  FFMA R18, R49.reuse, R68, R18 ;  /* 0x0000004431127223 */ /* 0x040fe20000000012 */
[----:B------:R-:W-:Y:S01]  /*61e0*/  FFMA R19, R49, R69, R19 ;  /* 0x0000004531137223 */ /* 0x000fe20000000013 */
[----:B------:R-:W-:Y:S01]  /*61f0*/  FMUL R23, R47, R28 ;  /* 0x0000001c2f177220 */ /* 0x000fe20000400000 */
[----:B------:R-:W-:Y:S01]  /*6200*/  FFMA R20, R49, R70, R20 ;  /* 0x0000004631147223 */ /* 0x000fe20000000014 */
[----:B------:R-:W-:Y:S01]  /*6210*/  FMUL R24, R47, R29 ;  /* 0x0000001d2f187220 */ /* 0x000fe20000400000 */
[C---:B------:R-:W-:Y:S01]  /*6220*/  FFMA R21, R49.reuse, R71, R21 ;  /* 0x0000004731157223 */ /* 0x040fe20000000015 */
[----:B------:R-:W-:Y:S01]  /*6230*/  FFMA R22, R49, R72, R22 ;  /* 0x0000004831167223 */ /* 0x000fe20000000016 */
[C---:B------:R-:W-:Y:S01]  /*6240*/  FMUL R26, R47.reuse, R31 ;  /* 0x0000001f2f1a7220 */ /* 0x040fe20000400000 */
[----:B------:R-:W-:Y:S01]  /*6250*/  FMUL R27, R47, R32 ;  /* 0x000000202f1b7220 */ /* 0x000fe20000400000 */
[----:B------:R-:W-:Y:S01]  /*6260*/  FFMA R23, R49, R73, R23 ;  /* 0x0000004931177223 */ /* 0x000fe20000000017 */
[----:B------:R-:W-:Y:S01]  /*6270*/  FMUL R28, R47, R33 ;  /* 0x000000212f1c7220 */ /* 0x000fe20000400000 */
[----:B------:R-:W-:Y:S01]  /*6280*/  FFMA R24, R49, R74, R24 ;  /* 0x0000004a31187223 */ /* 0x000fe20000000018 */
[----:B------:R-:W-:Y:S01]  /*6290*/  FMUL R29, R47, R34 ;  /* 0x000000222f1d7220 */ /* 0x000fe20000400000 */
[C---:B------:R-:W-:Y:S01]  /*62a0*/  FFMA R25, R49.reuse, R75, R25 ;  /* 0x0000004b31197223 */ /* 0x040fe20000000019 */
[C---:B------:R-:W-:Y:S01]  /*62b0*/  FFMA R26, R49.reuse, R76, R26 ;  /* 0x0000004c311a7223 */ /* 0x040fe2000000001a */
[C---:B------:R-:W-:Y:S01]  /*62c0*/  FFMA R27, R49.reuse, R50, R27 ;  /* 0x00000032311b7223 */ /* 0x040fe2000000001b */
[C---:B------:R-:W-:Y:S01]  /*62d0*/  FFMA R28, R49.reuse, R51, R28 ;  /* 0x00000033311c7223 */ /* 0x040fe2000000001c */
[----:B------:R-:W-:Y:S01]  /*62e0*/  F2FP.SATFINITE.E5M2.F32.PACK_AB_MERGE_C R17, R18, R17, RZ ;  /* 0x000000111211723e */ /* 0x000fe200048060ff */
[C---:B------:R-:W-:Y:S01]  /*62f0*/  FFMA R29, R49.reuse, R52, R29 ;  /* 0x00000034311d7223 */ /* 0x040fe2000000001d */
[----:B------:R-:W-:Y:S01]  /*6300*/  F2FP.SATFINITE.E5M2.F32.PACK_AB_MERGE_C R21, R22, R21, RZ ;  /* 0x000000151615723e */ /* 0x000fe200048060ff */
[----:B------:R-:W-:Y:S01]  /*6310*/  FFMA R30, R49, R77, R30 ;  /* 0x0000004d311e7223 */ /* 0x000fe2000000001e */
[----:B------:R-:W-:Y:S02]  /*6320*/  F2FP.SATFINITE.E5M2.F32.PACK_AB_MERGE_C R32, R2, R0, R78 ;  /* 0x000000000220723e */ /* 0x000fe4000480604e */
[----:B------:R-:W-:Y:S02]  /*6330*/  F2FP.SATFINITE.E5M2.F32.PACK_AB_MERGE_C R33, R4, R3, R5 ;  /* 0x000000030421723e */ /* 0x000fe40004806005 */
[----:B------:R-:W-:Y:S02]  /*6340*/  F2FP.SATFINITE.E5M2.F32.PACK_AB_MERGE_C R34, R8, R7, R9 ;  /* 0x000000070822723e */ /* 0x000fe40004806009 */
[----:B------:R-:W-:Y:S02]  /*6350*/  F2FP.SATFINITE.E5M2.F32.PACK_AB_MERGE_C R35, R12, R11, R13 ;  /* 0x0000000b0c23723e */ /* 0x000fe4000480600d */
[----:B------:R-:W-:Y:S02]  /*6360*/  F2FP.SATFINITE.E5M2.F32.PACK_AB_MERGE_C R16, R16, R15, R17 ;  /* 0x0000000f1010723e */ /* 0x000fe40004806011 */
[----:B------:R-:W-:Y:S01]  /*6370*/  F2FP.SATFINITE.E5M2.F32.PACK_AB_MERGE_C R17, R20, R19, R21 ;  /* 0x000000131411723e */ /* 0x000fe20004806015 */
[----:B------:R1:W-:Y:S01]  /*6380*/  STS.128 [R100+UR49+0x4200], R32 ;  /* 0x0042002064007988 */ /* 0x0003e20008000c31 */
[----:B------:R-:W-:Y:S02]  /*6390*/  F2FP.SATFINITE.E5M2.F32.PACK_AB_MERGE_C R18, R26, R25, RZ ;  /* 0x000000191a12723e */ /* 0x000fe400048060ff */
[----:B------:R-:W-:Y:S02]  /*63a0*/  F2FP.SATFINITE.E5M2.F32.PACK_AB_MERGE_C R19, R30, R29, RZ ;  /* 0x0000001d1e13723e */ /* 0x000fe400048060ff */
[----:B------:R-:W-:Y:S02]  /*63b0*/  F2FP.SATFINITE.E5M2.F32.PACK_AB_MERGE_C R18, R24, R23, R18 ;  /* 0x000000171812723e */ /* 0x000fe40004806012 */
[----:B------:R-:W-:Y:S02]  /*63c0*/  F2FP.SATFINITE.E5M2.F32.PACK_AB_MERGE_C R19, R28, R27, R19 ;  /* 0x0000001b1c13723e */ /* 0x000fe40004806013 */
[----:B------:R-:W-:Y:S02]  /*63d0*/  LEA R0, R105, UR49, 0x3 ;  /* 0x0000003169007c11 */ /* 0x000fe4000f8e18ff */
[----:B------:R-:W-:Y:S01]  /*63e0*/  @P6 SHF.L.U32 R2, R104, 0x1f, RZ ;  /* 0x0000001f68026819 */ /* 0x000fe200000006ff */
[----:B------:R1:W-:Y:S01]  /*63f0*/  STS.128 [R114+0x4210], R16 ;  /* 0x0042101072007388 */ /* 0x0003e20000000c00 */
[----:B------:R-:W-:Y:S01]  /*6400*/  @!PT LDS RZ, [RZ] ;  /* 0x00000000fffff984 */ /* 0x000fe20000000800 */
[----:B------:R-:W-:Y:S01]  /*6410*/  @!PT LDS RZ, [RZ] ;  /* 0x00000000fffff984 */ /* 0x000fe20000000800 */
[----:B------:R-:W-:Y:S01]  /*6420*/  @!PT LDS RZ, [RZ] ;  /* 0x00000000fffff984 */ /* 0x000fe20000000800 */
[----:B------:R-:W-:Y:S01]  /*6430*/  @!PT LDS RZ, [RZ] ;  /* 0x00000000fffff984 */ /* 0x000fe20000000800 */
[----:B------:R2:W-:Y:S07]  /*6440*/  MEMBAR.ALL.CTA ;  /* 0x0000000000007992 */ /* 0x0005ee0000008000 */
[----:B--2---:R-:W2:Y:S02]  /*6450*/  FENCE.VIEW.ASYNC.S ;  /* 0x00000000000073c6 */ /* 0x004ea40000000000 */
[----:B--2---:R-:W-:Y:S06]  /*6460*/  BAR.SYNC.DEFER_BLOCKING 0x1, 0x80 ;  /* 0x0042000000007b1d */ /* 0x004fec0000010000 */
[----:B------:R-:W-:Y:S05]  /*6470*/  @P0 BRA `(.L_x_99) ;  /* 0x0000000000280947 */ /* 0x000fea0003800000 */
[----:B------:R-:W-:Y:S02]  /*6480*/  UIADD3 UR4, UPT, UPT, UR49, 0x4200, URZ ;  /* 0x0000420031047890 */ /* 0x000fe4000fffe0ff */
[----:B------:R-:W-:Y:S01]  /*6490*/  UIADD3 UR6, UP0, UPT, UR52, 0x680, URZ ;  /* 0x0000068034067890 */ /* 0x000fe2000ff1e0ff */
[----:B------:R-:W-:Y:S03]  /*64a0*/  UMOV UR43, UR36 ;  /* 0x00000024002b7c82 */ /* 0x000fe60008000000 */
[----:B------:R-:W-:Y:S01]  /*64b0*/  MOV R109, UR4 ;  /* 0x00000004006d7c02 */ /* 0x000fe20008000f00 */
[----:B------:R-:W-:Y:S03]  /*64c0*/  UIADD3.X UR7, UPT, UPT, URZ, UR53, URZ, UP0, !UPT ;  /* 0x00000035ff077290 */ /* 0x000fe600087fe4ff */
[----:B------:R-:W-:Y:S11]  /*64d0*/  R2UR UR40, R109 ;  /* 0x000000006d2872ca */ /* 0x000ff600000e0000 */
[----:B------:R-:W-:Y:S02]  /*64e0*/  @!UPT UIADD3 URZ, UPT, UPT, URZ, URZ, URZ ;  /* 0x000000fffffff290 */ /* 0x000fe4000fffe0ff */
[----:B------:R2:W-:Y:S01]  /*64f0*/  UTMASTG.3D [UR40], [UR6] ;  /* 0x00000028060073b5 */ /* 0x0005e20008010000 */
[----:B------:R0:W-:Y:S01]  /*6500*/  UTMACMDFLUSH ;  /* 0x00000000000079b7 */ /* 0x0001e20000000000 */
[----:B--2---:R-:W-:Y:S04]  /*6510*/  DEPBAR.LE SB0, 0x1 ;  /* 0x000080400000791a */ /* 0x004fe80000000000 */
.L_x_99:
[----:B------:R-:W-:Y:S05]  /*6520*/  BSYNC.RECONVERGENT B0 ;  /* 0x0000000000007941 */ /* 0x000fea0003800200 */
.L_x_98:
[----:B------:R-:W-:Y:S06]  /*6530*/  BAR.SYNC.DEFER_BLOCKING 0x1, 0x80 ;  /* 0x0042000000007b1d */ /* 0x000fec0000010000 */
[----:B------:R-:W2:Y:S01]  /*6540*/  @P6 SYNCS.PHASECHK.TRANS64.TRYWAIT P0, [R0+URZ+0x40], R2 ;  /* 0x00004002000065a7 */ /* 0x000ea200080011ff */
[----:B------:R-:W-:Y:S01]  /*6550*/  BSSY B1, `(.L_x_100) ;  /* 0x0000021000017945 */ /* 0x000fe20003800000 */
[----:B--2---:R-:W-:Y:S03]  /*6560*/  @P6 SEL R115, RZ, 0x1, !P0 ;  /* 0x00000001ff736807 */ /* 0x004fe60004000000 */
[----:B------:R-:W-:Y:S05]  /*6570*/  @!P6 BRA `(.L_x_101) ;  /* 0x000000000078e947 */ /* 0x000fea0003800000 */
[----:B------:R-:W-:Y:S01]  /*6580*/  ISETP.NE.AND P1, PT, R116, RZ, PT ;  /* 0x000000ff7400720c */ /* 0x000fe20003f25270 */
[----:B------:R-:W-:Y:S01]  /*6590*/  BSSY B0, `(.L_x_102) ;  /* 0x0000009000007945 */ /* 0x000fe20003800000 */
[----:B------:R-:W-:Y:S11]  /*65a0*/  ISETP.NE.AND P0, PT, R115, RZ, PT ;  /* 0x000000ff7300720c */ /* 0x000ff60003f05270 */
[----:B------:R-:W-:Y:S05]  /*65b0*/  @P1 IMAD R2, R105, 0x1000, R100 ;  /* 0x0000100069021824 */ /* 0x000fea00078e0264 */
[----:B------:R-:W-:Y:S05]  /*65c0*/  @P1 IADD3 R4, PT, PT, R2, UR49, RZ ;  /* 0x0000003102041c10 */ /* 0x000fea000fffe0ff */
[----:B------:R-:W-:Y:S01]  /*65d0*/  @P1 IMAD.IADD R4, R4, 0x1, R117 ;  /* 0x0000000104041824 */ /* 0x000fe200078e0275 */
[----:B------:R-:W-:Y:S06]  /*65e0*/  @P0 BRA `(.L_x_103) ;  /* 0x00000000000c0947 */ /* 0x000fec0003800000 */
[----:B------:R-:W-:Y:S04]  /*65f0*/  SHF.L.U32 R3, R104, 0x1f, RZ ;  /* 0x0000001f68037819 */ /* 0x000fe800000006ff */
[----:B------:R-:W2:Y:S02]  /*6600*/  SYNCS.PHASECHK.TRANS64.TRYWAIT P0, [R0+URZ+0x40], R3 ;  /* 0x00004003000075a7 */ /* 0x000ea400080011ff */
[----:B--2---:R-:W-:Y:S05]  /*6610*/  @!P0 BRA `(.L_x_104) ;  /* 0x0000003000cc8947 */ /* 0x004fea0003800000 */
.L_x_103:
[----:B------:R-:W-:Y:S05]  /*6620*/  BSYNC B0 ;  /* 0x0000000000007941 */ /* 0x000fea0003800000 */
.L_x_102:
[----:B------:R-:W-:Y:S01]  /*6630*/  ISETP.NE.AND P0, PT, R116, RZ, PT ;  /* 0x000000ff7400720c */ /* 0x000fe20003f05270 */
[----:B------:R-:W-:Y:S11]  /*6640*/  VIADD R105, R105, 0x1 ;  /* 0x0000000169697836 */ /* 0x000ff60000000000 */
[----:B------:R-:W-:Y:S01]  /*6650*/  @!UPT UIADD3 URZ, UPT, UPT, URZ, URZ, URZ ;  /* 0x000000fffffff290 */ /* 0x000fe2000fffe0ff */
[----:B------:R3:W4:Y:S04]  /*6660*/  @P0 LDS.128 R80, [R2+UR49+0x200] ;  /* 0x0002003102500984 */ /* 0x0007280008000c00 */
[----:B------:R1:W1:Y:S01]  /*6670*/  @P0 LDS.128 R84, [R4+0x210] ;  /* 0x0002100004540984 */ /* 0x0002620000000c00 */
        /* <DEDUP_REMOVED lines=8> */
[----:B---3--:R-:W-:Y:S02]  /*6700*/  VIADD R2, R0, 0x60 ;  /* 0x0000006000027836 */ /* 0x008fe40000000000 */
[----:B--2---:R-:W-:Y:S05]  /*6710*/  IMAD.U32 R0, RZ, RZ, UR37 ;  /* 0x00000025ff007e24 */ /* 0x004fea000f8e00ff */
[----:B------:R-:W-:Y:S04]  /*6720*/  PRMT R0, R0, 0x654, R2 ;  /* 0x0000065400007816 */ /* 0x000fe80000000002 */
[----:B-----5:R2:W-:Y:S02]  /*6730*/  SYNCS.ARRIVE.TRANS64.RED.A1T0 RZ, [R0+URZ], RZ ;  /* 0x000000ff00ff79a7 */ /* 0x0205e400081004ff */
[----:B--2---:R-:W-:Y:S04]  /*6740*/  SEL R0, RZ, 0x1, P0 ;  /* 0x00000001ff007807 */ /* 0x004fe80000000000 */
[----:B-1--4-:R-:W-:Y:S02]  /*6750*/  LOP3.LUT R104, R104, R0, RZ, 0x3c, !PT ;  /* 0x0000000068687212 */ /* 0x012fe400078e3cff */
.L_x_101:
[----:B------:R-:W-:Y:S05]  /*6760*/  BSYNC B1 ;  /* 0x0000000000017941 */ /* 0x000fea0003800000 */
.L_x_100:
[----:B------:R-:W-:Y:S05]  /*6770*/  VIADD R0, R48, 0x40 ;  /* 0x0000004030007836 */ /* 0x000fea0000000000 */
[----:B------:R-:W-:Y:S04]  /*6780*/  SHF.R.U32.HI R0, RZ, 0x15, R0 ;  /* 0x00000015ff007819 */ /* 0x000fe80000011600 */
[----:B------:R-:W-:Y:S11]  /*6790*/  LOP3.LUT P0, RZ, R0, 0x3, R101, 0x48, !PT ;  /* 0x0000000300ff7812 */ /* 0x000ff60007804865 */
[----:B------:R-:W-:Y:S02]  /*67a0*/  @!UPT UIADD3 URZ, UPT, UPT, URZ, URZ, URZ ;  /* 0x000000fffffff290 */ /* 0x000fe4000fffe0ff */
[----:B------:R-:W-:Y:S05]  /*67b0*/  @!P0 BRA `(.L_x_105) ;  /* 0x0000000000408947 */ /* 0x000fea0003800000 */
[----:B------:R-:W2:Y:S01]  /*67c0*/  LDCU.64 UR8, c[0x4][0x78] ;  /* 0x01000f00ff0877ac */ /* 0x000ea20008000a00 */
[----:B------:R-:W-:Y:S01]  /*67d0*/  MOV R3, 0x0 ;  /* 0x0000000000037802 */ /* 0x000fe20000000f00 */
[----:B------:R-:W-:Y:S02]  /*67e0*/  HFMA2 R12, -RZ, RZ, 0, 5.9604644775390625e-08 ;  /* 0x00000001ff0c7431 */ /* 0x000fe400000001ff */
[----:B------:R-:W-:Y:S02]  /*67f0*/  IMAD.MOV.U32 R8, RZ, RZ, 0x192 ;  /* 0x00000192ff087424 */ /* 0x000fe400078e00ff */
[----:B------:R-:W-:Y:S01]  /*6800*/  IMAD.MOV.U32 R13, RZ, RZ, RZ ;  /* 0x000000ffff0d7224 */ /* 0x000fe200078e00ff */
[----:B------:R-:W3:Y:S01]  /*6810*/  LDCU.64 UR6, c[0x4][0x80] ;  /* 0x01001000ff0677ac */ /* 0x000ee20008000a00 */
[----:B------:R-:W4:Y:S01]  /*6820*/  LDC.64 R2, c[0x4][R3] ;  /* 0x0100000003027b82 */ /* 0x000f220000000a00 */
[----:B------:R-:W5:Y:S01]  /*6830*/  LDCU.64 UR4, c[0x4][0x18] ;  /* 0x01000300ff0477ac */ /* 0x000f620008000a00 */
[----:B--2---:R-:W-:Y:S01]  /*6840*/  MOV R5, UR9 ;  /* 0x0000000900057c02 */ /* 0x004fe20008000f00 */
[----:B------:R-:W-:Y:S01]  /*6850*/  IMAD.U32 R4, RZ, RZ, UR8 ;  /* 0x00000008ff047e24 */ /* 0x000fe2000f8e00ff */
[----:B---3--:R-:W-:Y:S01]  /*6860*/  MOV R7, UR7 ;  /* 0x0000000700077c02 */ /* 0x008fe20008000f00 */
[----:B------:R-:W-:Y:S01]  /*6870*/  IMAD.U32 R6, RZ, RZ, UR6 ;  /* 0x00000006ff067e24 */ /* 0x000fe2000f8e00ff */
[----:B-----5:R-:W-:Y:S01]  /*6880*/  MOV R11, UR5 ;  /* 0x00000005000b7c02 */ /* 0x020fe20008000f00 */
[----:B------:R-:W-:Y:S02]  /*6890*/  IMAD.U32 R10, RZ, RZ, UR4 ;  /* 0x00000004ff0a7e24 */ /* 0x000fe4000f8e00ff */
[----:B------:R-:W-:Y:S07]  /*68a0*/  LEPC R20, `(.L_x_105) ;  /* 0x000000001014794e */ /* 0x000fee0000000000 */
[----:B-1--4-:R-:W-:Y:S05]  /*68b0*/  CALL.ABS.NOINC R2 ;  /* 0x0000000002007343 */ /* 0x012fea0003c00000 */
.L_x_105:
[-C--:B------:R-:W-:Y:S01]  /*68c0*/  F2FP.F16.E5M2.UNPACK_B R0, R81.reuse ;  /* 0x00000051ff00723e */ /* 0x080fe200020004ff */
[----:B------:R-:W-:Y:S05]  /*68d0*/  WARPSYNC.ALL ;  /* 0x0000000000007948 */ /* 0x000fea0003800000 */
[----:B------:R-:W-:Y:S01]  /*68e0*/  R2UR UR4, R48 ;  /* 0x00000000300472ca */ /* 0x000fe200000e0000 */
[--C-:B------:R-:W-:Y:S01]  /*68f0*/  HADD2.F32 R54, -RZ, R0.reuse.H0_H0 ;  /* 0x20000000ff367230 */ /* 0x100fe20000004100 */
[-C--:B------:R-:W-:Y:S01]  /*6900*/  F2FP.F16.E5M2.UNPACK_B R2, R80.reuse.H1 ;  /* 0x00000050ff02723e */ /* 0x080fe200030004ff */
[----:B------:R-:W-:Y:S01]  /*6910*/  HADD2.F32 R55, -RZ, R0.H1_H1 ;  /* 0x30000000ff377230 */ /* 0x000fe20000004100 */
[----:B------:R-:W-:Y:S01]  /*6920*/  F2FP.F16.E5M2.UNPACK_B R0, R81.H1 ;  /* 0x00000051ff00723e */ /* 0x000fe200030004ff */
[----:B------:R-:W-:Y:S01]  /*6930*/  BSSY.RECONVERGENT B0, `(.L_x_106) ;  /* 0x0000095000007945 */ /* 0x000fe20003800200 */
[----:B------:R-:W-:Y:S01]  /*6940*/  F2FP.F16.E5M2.UNPACK_B R3, R80 ;  /* 0x00000050ff03723e */ /* 0x000fe200020004ff */
[----:B------:R-:W-:Y:S01]  /*6950*/  HADD2.F32 R52, -RZ, R2.H0_H0 ;  /* 0x20000002ff347230 */ /* 0x000fe20000004100 */
[----:B------:R-:W-:Y:S01]  /*6960*/  ISETP.NE.AND P0, PT, R110, RZ, PT ;  /* 0x000000ff6e00720c */ /* 0x000fe20003f05270 */
[--C-:B------:R-:W-:Y:S01]  /*6970*/  HADD2.F32 R56, -RZ, R0.reuse.H0_H0 ;  /* 0x20000000ff387230 */ /* 0x100fe20000004100 */
[----:B------:R-:W-:Y:S01]  /*6980*/  ISETP.NE.AND P6, PT, R118, RZ, PT ;  /* 0x000000ff7600720c */ /* 0x000fe20003fc5270 */
[----:B------:R-:W-:Y:S01]  /*6990*/  HADD2.F32 R57, -RZ, R0.H1_H1 ;  /* 0x30000000ff397230 */ /* 0x000fe20000004100 */
[-C--:B------:R-:W-:Y:S01]  /*69a0*/  F2FP.F16.E5M2.UNPACK_B R0, R83.reuse ;  /* 0x00000053ff00723e */ /* 0x080fe200020004ff */
[----:B-1----:R-:W-:Y:S01]  /*69b0*/  LDTM.16dp32bit_t0_t15.x32 R4, tmem[UR4+0x40] ;  /* 0x00004004000479ee */ /* 0x002fe20008a80000 */
[----:B------:R-:W1:Y:S01]  /*69c0*/  LDTM.16dp32bit_t16_t31.x32 R4, tmem[UR4+0x60] ;  /* 0x00006004000479ee */ /* 0x000e620008aa0000 */
[----:B------:R-:W-:Y:S01]  /*69d0*/  HADD2.F32 R53, -RZ, R2.H1_H1 ;  /* 0x30000002ff357230 */ /* 0x000fe20000004100 */
[----:B------:R-:W-:Y:S01]  /*69e0*/  F2FP.F16.E5M2.UNPACK_B R2, R82.H1 ;  /* 0x00000052ff02723e */ /* 0x000fe200030004ff */
[--C-:B------:R-:W-:Y:S02]  /*69f0*/  HADD2.F32 R50, -RZ, R3.reuse.H0_H0 ;  /* 0x20000003ff327230 */ /* 0x100fe40000004100 */
[--C-:B------:R-:W-:Y:S02]  /*6a00*/  HADD2.F32 R62, -RZ, R0.reuse.H0_H0 ;  /* 0x20000000ff3e7230 */ /* 0x100fe40000004100 */
[----:B------:R-:W-:Y:S01]  /*6a10*/  HADD2.F32 R63, -RZ, R0.H1_H1 ;  /* 0x30000000ff3f7230 */ /* 0x000fe20000004100 */
[----:B------:R-:W-:Y:S01]  /*6a20*/  F2FP.F16.E5M2.UNPACK_B R0, R84.H1 ;  /* 0x00000054ff00723e */ /* 0x000fe200030004ff */
[--C-:B------:R-:W-:Y:S02]  /*6a30*/  HADD2.F32 R60, -RZ, R2.reuse.H0_H0 ;  /* 0x20000002ff3c7230 */ /* 0x100fe40000004100 */
[----:B------:R-:W-:Y:S01]  /*6a40*/  HADD2.F32 R61, -RZ, R2.H1_H1 ;  /* 0x30000002ff3d7230 */ /* 0x000fe20000004100 */
[----:B------:R-:W-:Y:S01]  /*6a50*/  F2FP.F16.E5M2.UNPACK_B R2, R83.H1 ;  /* 0x00000053ff02723e */ /* 0x000fe200030004ff */
[----:B------:R-:W-:Y:S01]  /*6a60*/  HADD2.F32 R51, -RZ, R3.H1_H1 ;  /* 0x30000003ff337230 */ /* 0x000fe20000004100 */
[----:B------:R-:W-:Y:S01]  /*6a70*/  F2FP.F16.E5M2.UNPACK_B R3, R82 ;  /* 0x00000052ff03723e */ /* 0x000fe200020004ff */
[--C-:B------:R-:W-:Y:S02]  /*6a80*/  HADD2.F32 R68, -RZ, R0.reuse.H0_H0 ;  /* 0x20000000ff447230 */ /* 0x100fe40000004100 */
[----:B------:R-:W-:Y:S01]  /*6a90*/  HADD2.F32 R69, -RZ, R0.H1_H1 ;  /* 0x30000000ff457230 */ /* 0x000fe20000004100 */
[-C--:B------:R-:W-:Y:S01]  /*6aa0*/  F2FP.F16.E5M2.UNPACK_B R0, R85.reuse.H1 ;  /* 0x00000055ff00723e */ /* 0x080fe200030004ff */
[--C-:B------:R-:W-:Y:S02]  /*6ab0*/  HADD2.F32 R64, -RZ, R2.reuse.H0_H0 ;  /* 0x20000002ff407230 */ /* 0x100fe40000004100 */
[----:B------:R-:W-:Y:S01]  /*6ac0*/  HADD2.F32 R65, -RZ, R2.H1_H1 ;  /* 0x30000002ff417230 */ /* 0x000fe20000004100 */
[----:B------:R-:W-:Y:S01]  /*6ad0*/  F2FP.F16.E5M2.UNPACK_B R2, R85 ;  /* 0x00000055ff02723e */ /* 0x000fe200020004ff */
[--C-:B------:R-:W-:Y:S02]  /*6ae0*/  HADD2.F32 R58, -RZ, R3.reuse.H0_H0 ;  /* 0x20000003ff3a7230 */ /* 0x100fe40000004100 */
[C---:B-1----:R-:W-:Y:S01]  /*6af0*/  FMUL R7, R47.reuse, R7 ;  /* 0x000000072f077220 */ /* 0x042fe20000400000 */
[----:B------:R-:W-:Y:S01]  /*6b00*/  HADD2.F32 R59, -RZ, R3.H1_H1 ;  /* 0x30000003ff3b7230 */ /* 0x000fe20000004100 */
[----:B------:R-:W-:Y:S01]  /*6b10*/  F2FP.F16.E5M2.UNPACK_B R3, R84 ;  /* 0x00000054ff03723e */ /* 0x000fe200020004ff */
[--C-:B------:R-:W-:Y:S02]  /*6b20*/  HADD2.F32 R72, -RZ, R0.reuse.H0_H0 ;  /* 0x20000000ff487230 */ /* 0x100fe40000004100 */
[C---:B------:R-:W-:Y:S01]  /*6b30*/  FMUL R11, R47.reuse, R11 ;  /* 0x0000000b2f0b7220 */ /* 0x040fe20000400000 */
[----:B------:R-:W-:Y:S01]  /*6b40*/  HADD2.F32 R73, -RZ, R0.H1_H1 ;  /* 0x30000000ff497230 */ /* 0x000fe20000004100 */
[----:B------:R-:W-:Y:S01]  /*6b50*/  F2FP.F16.E5M2.UNPACK_B R0, R87 ;  /* 0x00000057ff00723e */ /* 0x000fe200020004ff */
[--C-:B------:R-:W-:Y:S02]  /*6b60*/  HADD2.F32 R70, -RZ, R2.reuse.H0_H0 ;  /* 0x20000002ff467230 */ /* 0x100fe40000004100 */
[C---:B------:R-:W-:Y:S01]  /*6b70*/  FMUL R15, R47.reuse, R15 ;  /* 0x0000000f2f0f7220 */ /* 0x040fe20000400000 */
[----:B------:R-:W-:Y:S01]  /*6b80*/  HADD2.F32 R71, -RZ, R2.H1_H1 ;  /* 0x30000002ff477230 */ /* 0x000fe20000004100 */
[-C--:B------:R-:W-:Y:S01]  /*6b90*/  F2FP.F16.E5M2.UNPACK_B R2, R86.reuse.H1 ;  /* 0x00000056ff02723e */ /* 0x080fe200030004ff */
[--C-:B------:R-:W-:Y:S02]  /*6ba0*/  HADD2.F32 R66, -RZ, R3.reuse.H0_H0 ;  /* 0x20000003ff427230 */ /* 0x100fe40000004100 */
[----:B------:R-:W-:Y:S01]  /*6bb0*/  HADD2.F32 R67, -RZ, R3.H1_H1 ;  /* 0x30000003ff437230 */ /* 0x000fe20000004100 */
[----:B------:R-:W-:Y:S01]  /*6bc0*/  F2FP.F16.E5M2.UNPACK_B R3, R86 ;  /* 0x00000056ff03723e */ /* 0x000fe200020004ff */
[--C-:B------:R-:W-:Y:S02]  /*6bd0*/  HADD2.F32 R78, -RZ, R0.reuse.H0_H0 ;  /* 0x20000000ff4e7230 */ /* 0x100fe40000004100 */
[----:B------:R-:W-:Y:S02]  /*6be0*/  HADD2.F32 R79, -RZ, R0.H1_H1 ;  /* 0x30000000ff4f7230 */ /* 0x000fe40000004100 */
[C---:B------:R-:W-:Y:S01]  /*6bf0*/  FMUL R0, R47.reuse, R4 ;  /* 0x000000042f007220 */ /* 0x040fe20000400000 */
[--C-:B------:R-:W-:Y:S02]  /*6c00*/  HADD2.F32 R76, -RZ, R2.reuse.H0_H0 ;  /* 0x20000002ff4c7230 */ /* 0x100fe40000004100 */
[----:B------:R-:W-:Y:S01]  /*6c10*/  FMUL R4, R47, R8 ;  /* 0x000000082f047220 */ /* 0x000fe20000400000 */
[----:B------:R-:W-:Y:S02]  /*6c20*/  HADD2.F32 R77, -RZ, R2.H1_H1 ;  /* 0x30000002ff4d7230 */ /* 0x000fe40000004100 */
[----:B------:R-:W-:Y:S01]  /*6c30*/  FFMA R0, R49, R50, R0 ;  /* 0x0000003231007223 */ /* 0x000fe20000000000 */
[--C-:B------:R-:W-:Y:S02]  /*6c40*/  HADD2.F32 R74, -RZ, R3.reuse.H0_H0 ;  /* 0x20000003ff4a7230 */ /* 0x100fe40000004100 */
[C---:B------:R-:W-:Y:S01]  /*6c50*/  FMUL R2, R47.reuse, R5 ;  /* 0x000000052f027220 */ /* 0x040fe20000400000 */
[----:B------:R-:W-:Y:S02]  /*6c60*/  HADD2.F32 R75, -RZ, R3.H1_H1 ;  /* 0x30000003ff4b7230 */ /* 0x000fe40000004100 */
[C---:B------:R-:W-:Y:S01]  /*6c70*/  FMUL R5, R47.reuse, R9 ;  /* 0x000000092f057220 */ /* 0x040fe20000400000 */
[----:B------:R-:W-:Y:S01]  /*6c80*/  FMUL R8, R47, R12 ;  /* 0x0000000c2f087220 */ /* 0x000fe20000400000 */
[----:B------:R-:W-:Y:S01]  /*6c90*/  FFMA R2, R49, R51, R2 ;  /* 0x0000003331027223 */ /* 0x000fe20000000002 */
[C---:B------:R-:W-:Y:S01]  /*6ca0*/  FMUL R9, R47.reuse, R13 ;  /* 0x0000000d2f097220 */ /* 0x040fe20000400000 */
[C---:B------:R-:W-:Y:S01]  /*6cb0*/  FMUL R12, R47.reuse, R21 ;  /* 0x000000152f0c7220 */ /* 0x040fe20000400000 */
[C---:B------:R-:W-:Y:S01]  /*6cc0*/  FMUL R21, R47.reuse, R30 ;  /* 0x0000001e2f157220 */ /* 0x040fe20000400000 */
[C---:B------:R-:W-:Y:S01]  /*6cd0*/  FMUL R13, R47.reuse, R22 ;  /* 0x000000162f0d7220 */ /* 0x040fe20000400000 */
[C---:B------:R-:W-:Y:S01]  /*6ce0*/  FMUL R22, R47.reuse, R31 ;  /* 0x0000001f2f167220 */ /* 0x040fe20000400000 */
        /* <DEDUP_REMOVED lines=8> */
[C---:B------:R-:W-:Y:S01]  /*6d70*/  FFMA R6, R49.reuse, R56, R6 ;  /* 0x0000003831067223 */ /* 0x040fe20000000006 */
[C---:B------:R-:W-:Y:S01]  /*6d80*/  FFMA R11, R49.reuse, R57, R11 ;  /* 0x00000039310b7223 */ /* 0x040fe2000000000b */
[C---:B------:R-:W-:Y:S01]  /*6d90*/  FFMA R8, R49.reuse, R58, R8 ;  /* 0x0000003a31087223 */ /* 0x040fe20000000008 */
[----:B------:R-:W-:Y:S01]  /*6da0*/  FFMA R9, R49, R59, R9 ;  /* 0x0000003b31097223 */ /* 0x000fe20000000009 */
[----:B------:R-:W-:Y:S01]  /*6db0*/  F2FP.SATFINITE.E5M2.F32.PACK_AB_MERGE_C R52, R7, R3, RZ ;  /* 0x000000030734723e */ /* 0x000fe200048060ff */
[----:B------:R-:W-:Y:S01]  /*6dc0*/  FFMA R10, R49, R60, R10 ;  /* 0x0000003c310a7223 */ /* 0x000fe2000000000a */
[----:B------:R-:W-:Y:S01]  /*6dd0*/  F2FP.SATFINITE.E5M2.F32.PACK_AB_MERGE_C R53, R11, R6, RZ ;  /* 0x000000060b35723e */ /* 0x000fe200048060ff */
[----:B------:R-:W-:Y:S01]  /*6de0*/  FFMA R15, R49, R61, R15 ;  /* 0x0000003d310f7223 */ /* 0x000fe2000000000f */
[C---:B------:R-:W-:Y:S01]  /*6df0*/  FMUL R3, R47.reuse, R16 ;  /* 0x000000102f037220 */ /* 0x040fe20000400000 */
[C---:B------:R-:W-:Y:S01]  /*6e00*/  FMUL R6, R47.reuse, R17 ;  /* 0x000000112f067220 */ /* 0x040fe20000400000 */
[----:B------:R-:W-:Y:S01]  /*6e10*/  F2FP.F16.E5M2.UNPACK_B R51, R87.H1 ;  /* 0x00000057ff33723e */ /* 0x000fe200030004ff */
[----:B------:R-:W-:Y:S01]  /*6e20*/  FMUL R11, R47, R20 ;  /* 0x000000142f0b7220 */ /* 0x000fe20000400000 */
[----:B------:R-:W-:Y:S01]  /*6e30*/  F2FP.SATFINITE.E5M2.F32.PACK_AB_MERGE_C R54, R15, R10, RZ ;  /* 0x0000000a0f36723e */ /* 0x000fe200048060ff */
[C---:B------:R-:W-:Y:S01]  /*6e40*/  FFMA R3, R49.reuse, R62, R3 ;  /* 0x0000003e31037223 */ /* 0x040fe20000000003 */
[----:B------:R-:W-:Y:S01]  /*6e50*/  FFMA R6, R49, R63, R6 ;  /* 0x0000003f31067223 */ /* 0x000fe20000000006 */
[----:B------:R-:W-:Y:S01]  /*6e60*/  FMUL R20, R47, R29 ;  /* 0x0000001d2f147220 */ /* 0x000fe20000400000 */
[----:B------:R-:W-:Y:S01]  /*6e70*/  F2FP.SATFINITE.E5M2.F32.PACK_AB_MERGE_C R29, R5, R4, R53 ;  /* 0x00000004051d723e */ /* 0x000fe20004806035 */
[----:B------:R-:W-:Y:S01]  /*6e80*/  FMUL R10, R47, R19 ;  /* 0x000000132f0a7220 */ /* 0x000fe20000400000 */
[----:B------:R-:W-:Y:S01]  /*6e90*/  F2FP.SATFINITE.E5M2.F32.PACK_AB_MERGE_C R30, R9, R8, R54 ;  /* 0x00000008091e723e */ /* 0x000fe20004806036 */
        /* <DEDUP_REMOVED lines=10> */
[----:B------:R-:W-:Y:S01]  /*6f40*/  FFMA R14, R49, R69, R14 ;  /* 0x00000045310e7223 */ /* 0x000fe2000000000e */
[----:B------:R-:W-:Y:S01]  /*6f50*/  FMUL R18, R47, R27 ;  /* 0x0000001b2f127220 */ /* 0x000fe20000400000 */
[C---:B------:R-:W-:Y:S01]  /*6f60*/  FFMA R15, R49.reuse, R70, R15 ;  /* 0x00000046310f7223 */ /* 0x040fe2000000000f */
[C---:B------:R-:W-:Y:S01]  /*6f70*/  FFMA R16, R49.reuse, R71, R16 ;  /* 0x0000004731107223 */ /* 0x040fe20000000010 */
[C---:B------:R-:W-:Y:S01]  /*6f80*/  FFMA R17, R49.reuse, R72, R17 ;  /* 0x0000004831117223 */ /* 0x040fe20000000011 */
[C---:B------:R-:W-:Y:S01]  /*6f90*/  FFMA R18, R49.reuse, R73, R18 ;  /* 0x0000004931127223 */ /* 0x040fe20000000012 */
[----:B------:R-:W-:Y:S01]  /*6fa0*/  FFMA R19, R49, R74, R19 ;  /* 0x0000004a31137223 */ /* 0x000fe20000000013 */
[----:B------:R-:W-:Y:S01]  /*6fb0*/  FMUL R23, R47, R32 ;  /* 0x000000202f177220 */ /* 0x000fe20000400000 */
[----:B------:R-:W-:Y:S01]  /*6fc0*/  FFMA R20, R49, R75, R20 ;  /* 0x0000004b31147223 */ /* 0x000fe20000000014 */
[----:B------:R-:W-:Y:S01]  /*6fd0*/  FMUL R24, R47, R33 ;  /* 0x000000212f187220 */ /* 0x000fe20000400000 */
[--C-:B------:R-:W-:Y:S02]  /*6fe0*/  HADD2.F32 R50, -RZ, R51.reuse.H0_H0 ;  /* 0x20000033ff327230 */ /* 0x100fe40000004100 */
[----:B------:R-:W-:Y:S01]  /*6ff0*/  FFMA R21, R49, R76, R21 ;  /* 0x0000004c31157223 */ /* 0x000fe20000000015 */
[----:B------:R-:W-:Y:S02]  /*7000*/  HADD2.F32 R51, -RZ, R51.H1_H1 ;  /* 0x30000033ff337230 */ /* 0x000fe40000004100 */
[----:B------:R-:W-:Y:S01]  /*7010*/  FMUL R25, R47, R34 ;  /* 0x000000222f197220 */ /* 0x000fe20000400000 */
[----:B------:R-:W-:Y:S01]  /*7020*/  FFMA R22, R49, R77, R22 ;  /* 0x0000004d31167223 */ /* 0x000fe20000000016 */
[----:B------:R-:W-:Y:S01]  /*7030*/  FMUL R26, R47, R35 ;  /* 0x000000232f1a7220 */ /* 0x000fe20000400000 */
[----:B------:R-:W-:Y:S01]  /*7040*/  F2FP.SATFINITE.E5M2.F32.PACK_AB_MERGE_C R7, R10, R7, RZ ;  /* 0x000000070a07723e */ /* 0x000fe200048060ff */
[C---:B------:R-:W-:Y:S01]  /*7050*/  FFMA R23, R49.reuse, R78, R23 ;  /* 0x0000004e31177223 */ /* 0x040fe20000000017 */
[C---:B------:R-:W-:Y:S01]  /*7060*/  FFMA R24, R49.reuse, R79, R24 ;  /* 0x0000004f31187223 */ /* 0x040fe20000000018 */
[C---:B------:R-:W-:Y:S01]  /*7070*/  FFMA R25, R49.reuse, R50, R25 ;  /* 0x0000003231197223 */ /* 0x040fe20000000019 */
[----:B------:R-:W-:Y:S01]  /*7080*/  FFMA R26, R49, R51, R26 ;  /* 0x00000033311a7223 */ /* 0x000fe2000000001a */
[----:B------:R-:W-:Y:S02]  /*7090*/  F2FP.SATFINITE.E5M2.F32.PACK_AB_MERGE_C R28, R2, R0, R52 ;  /* 0x00000000021c723e */ /* 0x000fe40004806034 */
[----:B------:R-:W-:Y:S02]  /*70a0*/  F2FP.SATFINITE.E5M2.F32.PACK_AB_MERGE_C R31, R6, R3, R7 ;  /* 0x00000003061f723e */ /* 0x000fe40004806007 */
[----:B------:R-:W-:Y:S02]  /*70b0*/  F2FP.SATFINITE.E5M2.F32.PACK_AB_MERGE_C R13, R14, R13, RZ ;  /* 0x0000000d0e0d723e */ /* 0x000fe400048060ff */
[----:B------:R-:W-:Y:S01]  /*70c0*/  F2FP.SATFINITE.E5M2.F32.PACK_AB_MERGE_C R17, R18, R17, RZ ;  /* 0x000000111211723e */ /* 0x000fe200048060ff */
[----:B------:R1:W-:Y:S01]  /*70d0*/  STS.128 [R100+UR49+0x5200], R28 ;  /* 0x0052001c64007988 */ /* 0x0003e20008000c31 */
[----:B------:R-:W-:Y:S02]  /*70e0*/  F2FP.SATFINITE.E5M2.F32.PACK_AB_MERGE_C R14, R22, R21, RZ ;  /* 0x00000015160e723e */ /* 0x000fe400048060ff */
[----:B------:R-:W-:Y:S02]  /*70f0*/  F2FP.SATFINITE.E5M2.F32.PACK_AB_MERGE_C R25, R26, R25, RZ ;  /* 0x000000191a19723e */ /* 0x000fe400048060ff */
[----:B------:R-:W-:Y:S02]  /*7100*/  F2FP.SATFINITE.E5M2.F32.PACK_AB_MERGE_C R12, R12, R11, R13 ;  /* 0x0000000b0c0c723e */ /* 0x000fe4000480600d */
[----:B------:R-:W-:Y:S02]  /*7110*/  F2FP.SATFINITE.E5M2.F32.PACK_AB_MERGE_C R13, R16, R15, R17 ;  /* 0x0000000f100d723e */ /* 0x000fe40004806011 */
        /* <DEDUP_REMOVED lines=13> */
[----:B------:R-:W-:Y:S02]  /*71f0*/  UIADD3 UR8, UP0, UPT, UR52, 0x680, URZ ;  /* 0x0000068034087890 */ /* 0x000fe4000ff1e0ff */
[----:B------:R-:W-:Y:S02]  /*7200*/  UIADD3 UR5, UPT, UPT, UR41, 0x40, URZ ;  /* 0x0000004029057890 */ /* 0x000fe4000fffe0ff */
[----:B------:R-:W-:Y:S02]  /*7210*/  UIADD3 UR4, UPT, UPT, UR49, 0x5200, URZ ;  /* 0x0000520031047890 */ /* 0x000fe4000fffe0ff */
[----:B------:R-:W-:Y:S01]  /*7220*/  UIADD3.X UR9, UPT, UPT, URZ, UR53, URZ, UP0, !UPT ;  /* 0x00000035ff097290 */ /* 0x000fe200087fe4ff */
[----:B------:R-:W-:Y:S01]  /*7230*/  UMOV UR6, UR42 ;  /* 0x0000002a00067c82 */ /* 0x000fe20008000000 */
[----:B------:R-:W-:Y:S07]  /*7240*/  UMOV UR7, UR36 ;  /* 0x0000002400077c82 */ /* 0x000fee0008000000 */
[----:B------:R2:W-:Y:S01]  /*7250*/  UTMASTG.3D [UR4], [UR8] ;  /* 0x00000004080073b5 */ /* 0x0005e20008010000 */
[----:B------:R0:W-:Y:S01]  /*7260*/  UTMACMDFLUSH ;  /* 0x00000000000079b7 */ /* 0x0001e20000000000 */
[----:B--2---:R-:W-:Y:S04]  /*7270*/  DEPBAR.LE SB0, 0x1 ;  /* 0x000080400000791a */ /* 0x004fe80000000000 */
.L_x_107:
[----:B------:R-:W-:Y:S05]  /*7280*/  BSYNC.RECONVERGENT B0 ;  /* 0x0000000000007941 */ /* 0x000fea0003800200 */
.L_x_106:
        /* <DEDUP_REMOVED lines=15> */
.L_x_111:
[----:B------:R-:W-:Y:S05]  /*7380*/  BSYNC B0 ;  /* 0x0000000000007941 */ /* 0x000fea0003800000 */
.L_x_110:
[----:B------:R-:W-:Y:S01]  /*7390*/  ISETP.NE.AND P0, PT, R116, RZ, PT ;  /* 0x000000ff7400720c */ /* 0x000fe20003f05270 */
[----:B------:R-:W-:Y:S11]  /*73a0*/  VIADD R105, R105, 0x1 ;  /* 0x0000000169697836 */ /* 0x000ff60000000000 */
[----:B------:R-:W-:Y:S01]  /*73b0*/  @!UPT UIADD3 URZ, UPT, UPT, URZ, URZ, URZ ;  /* 0x000000fffffff290 */ /* 0x000fe2000fffe0ff */
[----:B------:R3:W4:Y:S04]  /*73c0*/  @P0 LDS.128 R84, [R2+0x210] ;  /* 0x0002100002540984 */ /* 0x0007280000000c00 */
[----:B------:R1:W1:Y:S01]  /*73d0*/  @P0 LDS.128 R80, [R3+UR49+0x200] ;  /* 0x0002003103500984 */ /* 0x0002620008000c00 */
        /* <DEDUP_REMOVED lines=14> */
.L_x_109:
[----:B------:R-:W-:Y:S05]  /*74c0*/  BSYNC B1 ;  /* 0x0000000000017941 */ /* 0x000fea0003800000 */
.L_x_108:
[----:B------:R-:W-:Y:S05]  /*74d0*/  VIADD R0, R48, 0x80 ;  /* 0x0000008030007836 */ /* 0x000fea0000000000 */
[----:B------:R-:W-:Y:S04]  /*74e0*/  SHF.R.U32.HI R0, RZ, 0x15, R0 ;  /* 0x00000015ff007819 */ /* 0x000fe80000011600 */
[----:B------:R-:W-:Y:S11]  /*74f0*/  LOP3.LUT P0, RZ, R0, 0x3, R101, 0x48, !PT ;  /* 0x0000000300ff7812 */ /* 0x000ff60007804865 */
[----:B------:R-:W-:Y:S02]  /*7500*/  @!UPT UIADD3 URZ, UPT, UPT, URZ, URZ, URZ ;  /* 0x000000fffffff290 */ /* 0x000fe4000fffe0ff */
[----:B------:R-:W-:Y:S05]  /*7510*/  @!P0 BRA `(.L_x_113) ;  /* 0x0000000000408947 */ /* 0x000fea0003800000 */
[----:B------:R-:W2:Y:S01]  /*7520*/  LDCU.64 UR8, c[0x4][0x78] ;  /* 0x01000f00ff0877ac */ /* 0x000ea20008000a00 */
[----:B------:R-:W-:Y:S01]  /*7530*/  MOV R3, 0x0 ;  /* 0x0000000000037802 */ /* 0x000fe20000000f00 */
[----:B-1----:R-:W-:Y:S02]  /*7540*/  HFMA2 R12, -RZ, RZ, 0, 5.9604644775390625e-08 ;  /* 0x00000001ff0c7431 */ /* 0x002fe400000001ff */
[----:B------:R-:W-:Y:S02]  /*7550*/  IMAD.MOV.U32 R8, RZ, RZ, 0x192 ;  /* 0x00000192ff087424 */ /* 0x000fe400078e00ff */
[----:B------:R-:W-:Y:S01]  /*7560*/  IMAD.MOV.U32 R13, RZ, RZ, RZ ;  /* 0x000000ffff0d7224 */ /* 0x000fe200078e00ff */
[----:B------:R-:W1:Y:S01]  /*7570*/  LDCU.64 UR6, c[0x4][0x80] ;  /* 0x01001000ff0677ac */ /* 0x000e620008000a00 */
[----:B------:R-:W3:Y:S01]  /*7580*/  LDC.64 R2, c[0x4][R3] ;  /* 0x0100000003027b82 */ /* 0x000ee20000000a00 */
[----:B------:R-:W4:Y:S01]  /*7590*/  LDCU.64 UR4, c[0x4][0x18] ;  /* 0x01000300ff0477ac */ /* 0x000f220008000a00 */
[----:B--2---:R-:W-:Y:S01]  /*75a0*/  MOV R5, UR9 ;  /* 0x0000000900057c02 */ /* 0x004fe20008000f00 */
[----:B------:R-:W-:Y:S01]  /*75b0*/  IMAD.U32 R4, RZ, RZ, UR8 ;  /* 0x00000008ff047e24 */ /* 0x000fe2000f8e00ff */
[----:B-1----:R-:W-:Y:S01]  /*75c0*/  MOV R7, UR7 ;  /* 0x0000000700077c02 */ /* 0x002fe20008000f00 */
[----:B------:R-:W-:Y:S01]  /*75d0*/  IMAD.U32 R6, RZ, RZ, UR6 ;  /* 0x00000006ff067e24 */ /* 0x000fe2000f8e00ff */
[----:B----4-:R-:W-:Y:S01]  /*75e0*/  MOV R11, UR5 ;  /* 0x00000005000b7c02 */ /* 0x010fe20008000f00 */
[----:B------:R-:W-:Y:S02]  /*75f0*/  IMAD.U32 R10, RZ, RZ, UR4 ;  /* 0x00000004ff0a7e24 */ /* 0x000fe4000f8e00ff */
[----:B------:R-:W-:Y:S07]  /*7600*/  LEPC R20, `(.L_x_113) ;  /* 0x000000001014794e */ /* 0x000fee0000000000 */
[----:B---3--:R-:W-:Y:S05]  /*7610*/  CALL.ABS.NOINC R2 ;  /* 0x0000000002007343 */ /* 0x008fea0003c00000 */
.L_x_113:
        /* <DEDUP_REMOVED lines=148> */
[----:B------:R-:W-:Y:S02]  /*7f60*/  UIADD3 UR8, UP0, UPT, UR52, 0x680, URZ ;  /* 0x0000068034087890 */ /* 0x000fe4000ff1e0ff */
[----:B------:R-:W-:Y:S02]  /*7f70*/  UIADD3 UR5, UPT, UPT, UR41, 0x80, URZ ;  /* 0x0000008029057890 */ /* 0x000fe4000fffe0ff */
[----:B------:R-:W-:Y:S01]  /*7f80*/  MOV R109, UR10 ;  /* 0x0000000a006d7c02 */ /* 0x000fe20008000f00 */
[----:B------:R-:W-:Y:S01]  /*7f90*/  UIADD3.X UR9, UPT, UPT, URZ, UR53, URZ, UP0, !UPT ;  /* 0x00000035ff097290 */ /* 0x000fe200087fe4ff */
[----:B------:R-:W-:Y:S02]  /*7fa0*/  UMOV UR6, UR42 ;  /* 0x0000002a00067c82 */ /* 0x000fe40008000000 */
[----:B------:R-:W-:Y:S01]  /*7fb0*/  R2UR UR4, R109 ;  /* 0x000000006d0472ca */ /* 0x000fe200000e0000 */
[----:B------:R-:W-:Y:S11]  /*7fc0*/  UMOV UR7, UR36 ;  /* 0x0000002400077c82 */ /* 0x000ff60008000000 */
[----:B------:R-:W-:Y:S01]  /*7fd0*/  @!UPT UIADD3 URZ, UPT, UPT, URZ, URZ, URZ ;  /* 0x000000fffffff290 */ /* 0x000fe2000fffe0ff */
[----:B------:R2:W-:Y:S01]  /*7fe0*/  UTMASTG.3D [UR4], [UR8] ;  /* 0x00000004080073b5 */ /* 0x0005e20008010000 */
[----:B------:R0:W-:Y:S01]  /*7ff0*/  UTMACMDFLUSH ;  /* 0x00000000000079b7 */ /* 0x0001e20000000000 */
[----:B--2---:R-:W-:Y:S04]  /*8000*/  DEPBAR.LE SB0, 0x1 ;  /* 0x000080400000791a */ /* 0x004fe80000000000 */
.L_x_115:
[----:B------:R-:W-:Y:S05]  /*8010*/  BSYNC.RECONVERGENT B0 ;  /* 0x0000000000007941 */ /* 0x000fea0003800200 */
.L_x_114:
        /* <DEDUP_REMOVED lines=15> */
.L_x_119:
[----:B------:R-:W-:Y:S05]  /*8110*/  BSYNC B0 ;  /* 0x0000000000007941 */ /* 0x000fea0003800000 */
.L_x_118:
        /* <DEDUP_REMOVED lines=19> */
.L_x_117:
[----:B------:R-:W-:Y:S05]  /*8250*/  BSYNC B1 ;  /* 0x0000000000017941 */ /* 0x000fea0003800000 */
.L_x_116:
        /* <DEDUP_REMOVED lines=21> */
.L_x_121:
[----:B------:R-:W-:Y:S01]  /*83b0*/  ISETP.NE.AND P0, PT, R110, RZ, PT ;  /* 0x000000ff6e00720c */ /* 0x000fe20003f05270 */
[----:B------:R-:W-:Y:S05]  /*83c0*/  WARPSYNC.ALL ;  /* 0x0000000000007948 */ /* 0x000fea0003800000 */
[----:B------:R-:W-:Y:S01]  /*83d0*/  R2UR UR4, R48 ;  /* 0x00000000300472ca */ /* 0x000fe200000e0000 */
[----:B------:R-:W-:Y:S01]  /*83e0*/  BSSY.RECONVERGENT B0, `(.L_x_122) ;  /* 0x000009c000007945 */ /* 0x000fe20003800200 */
[-C--:B------:R-:W-:Y:S02]  /*83f0*/  F2FP.F16.E5M2.UNPACK_B R2, R80.reuse ;  /* 0x00000050ff02723e */ /* 0x080fe400020004ff */
[----:B------:R-:W-:Y:S02]  /*8400*/  F2FP.F16.E5M2.UNPACK_B R80, R80.H1 ;  /* 0x00000050ff50723e */ /* 0x000fe400030004ff */
[-C--:B------:R-:W-:Y:S01]  /*8410*/  F2FP.F16.E5M2.UNPACK_B R51, R81.reuse ;  /* 0x00000051ff33723e */ /* 0x080fe200020004ff */
[--C-:B------:R-:W-:Y:S01]  /*8420*/  HADD2.F32 R0, -RZ, R2.reuse.H0_H0 ;  /* 0x20000002ff007230 */ /* 0x100fe20000004100 */
[----:B------:R-:W-:Y:S01]  /*8430*/  F2FP.F16.E5M2.UNPACK_B R81, R81.H1 ;  /* 0x00000051ff51723e */ /* 0x000fe200030004ff */
[----:B------:R-:W-:Y:S01]  /*8440*/  HADD2.F32 R2, -RZ, R2.H1_H1 ;  /* 0x30000002ff027230 */ /* 0x000fe20000004100 */
[-C--:B------:R-:W-:Y:S01]  /*8450*/  F2FP.F16.E5M2.UNPACK_B R55, R82.reuse ;  /* 0x00000052ff37723e */ /* 0x080fe200020004ff */
[--C-:B------:R-:W-:Y:S01]  /*8460*/  HADD2.F32 R3, -RZ, R80.reuse.H0_H0 ;  /* 0x20000050ff037230 */ /* 0x100fe20000004100 */
[----:B------:R-:W-:Y:S01]  /*8470*/  F2FP.F16.E5M2.UNPACK_B R82, R82.H1 ;  /* 0x00000052ff52723e */ /* 0x000fe200030004ff */
[----:B-1----:R-:W-:Y:S01]  /*8480*/  LDTM.16dp32bit_t0_t15.x32 R4, tmem[UR4+0xc0] ;  /* 0x0000c004000479ee */ /* 0x002fe20008a80000 */
[----:B------:R-:W1:Y:S01]  /*8490*/  LDTM.16dp32bit_t16_t31.x32 R4, tmem[UR4+0xe0] ;  /* 0x0000e004000479ee */ /* 0x000e620008aa0000 */
[----:B------:R-:W-:Y:S01]  /*84a0*/  NOP ;  /* 0x0000000000007918 */ /* 0x000fe20000000000 */
[--C-:B------:R-:W-:Y:S01]  /*84b0*/  HADD2.F32 R50, -RZ, R51.reuse.H0_H0 ;  /* 0x20000033ff327230 */ /* 0x100fe20000004100 */
[----:B------:R-:W-:Y:S01]  /*84c0*/  R2UR UR5, R113 ;  /* 0x00000000710572ca */ /* 0x000fe200000e0000 */
[----:B------:R-:W-:Y:S01]  /*84d0*/  HADD2.F32 R51, -RZ, R51.H1_H1 ;  /* 0x30000033ff337230 */ /* 0x000fe20000004100 */
[----:B------:R-:W-:Y:S01]  /*84e0*/  F2FP.F16.E5M2.UNPACK_B R59, R83 ;  /* 0x00000053ff3b723e */ /* 0x000fe200020004ff */
[--C-:B------:R-:W-:Y:S01]  /*84f0*/  HADD2.F32 R54, -RZ, R55.reuse.H0_H0 ;  /* 0x20000037ff367230 */ /* 0x100fe20000004100 */
[----:B------:R-:W-:Y:S01]  /*8500*/  F2FP.F16.E5M2.UNPACK_B R63, R84 ;  /* 0x00000054ff3f723e */ /* 0x000fe200020004ff */
[----:B------:R-:W-:Y:S01]  /*8510*/  HADD2.F32 R55, -RZ, R55.H1_H1 ;  /* 0x30000037ff377230 */ /* 0x000fe20000004100 */
[----:B------:R-:W-:Y:S01]  /*8520*/  F2FP.F16.E5M2.UNPACK_B R67, R85 ;  /* 0x00000055ff43723e */ /* 0x000fe200020004ff */
[--C-:B------:R-:W-:Y:S01]  /*8530*/  HADD2.F32 R58, -RZ, R59.reuse.H0_H0 ;  /* 0x2000003bff3a7230 */ /* 0x100fe20000004100 */
[----:B------:R-:W-:Y:S01]  /*8540*/  F2FP.F16.E5M2.UNPACK_B R71, R86 ;  /* 0x00000056ff47723e */ /* 0x000fe200020004ff */
[----:B------:R-:W-:Y:S01]  /*8550*/  HADD2.F32 R59, -RZ, R59.H1_H1 ;  /* 0x3000003bff3b7230 */ /* 0x000fe20000004100 */
[----:B------:R-:W-:Y:S01]  /*8560*/  F2FP.F16.E5M2.UNPACK_B R74, R87 ;  /* 0x00000057ff4a723e */ /* 0x000fe200020004ff */
[--C-:B------:R-:W-:Y:S01]  /*8570*/  HADD2.F32 R62, -RZ, R63.reuse.H0_H0 ;  /* 0x2000003fff3e7230 */ /* 0x100fe20000004100 */
[----:B------:R-:W-:Y:S01]  /*8580*/  F2FP.F16.E5M2.UNPACK_B R83, R83.H1 ;  /* 0x00000053ff53723e */ /* 0x000fe200030004ff */
[----:B------:R-:W-:Y:S01]  /*8590*/  UIADD3 UR5, UPT, UPT, UR5, 0xd0, URZ ;  /* 0x000000d005057890 */ /* 0x000fe2000fffe0ff */
[----:B------:R-:W-:Y:S01]  /*85a0*/  HADD2.F32 R63, -RZ, R63.H1_H1 ;  /* 0x3000003fff3f7230 */ /* 0x000fe20000004100 */
[----:B------:R-:W-:Y:S01]  /*85b0*/  F2FP.F16.E5M2.UNPACK_B R84, R84.H1 ;  /* 0x00000054ff54723e */ /* 0x000fe200030004ff */
[--C-:B------:R-:W-:Y:S01]  /*85c0*/  HADD2.F32 R66, -RZ, R67.reuse.H0_H0 ;  /* 0x20000043ff427230 */ /* 0x100fe20000004100 */
[----:B------:R-:W-:Y:S01]  /*85d0*/  UPRMT UR5, UR37, 0x654, UR5 ;  /* 0x0000065425057896 */ /* 0x000fe20008000005 */
[----:B------:R-:W-:Y:S01]  /*85e0*/  HADD2.F32 R67, -RZ, R67.H1_H1 ;  /* 0x30000043ff437230 */ /* 0x000fe20000004100 */
[----:B------:R-:W-:Y:S01]  /*85f0*/  F2FP.F16.E5M2.UNPACK_B R85, R85.H1 ;  /* 0x00000055ff55723e */ /* 0x000fe200030004ff */
[--C-:B------:R-:W-:Y:S02]  /*8600*/  HADD2.F32 R70, -RZ, R71.reuse.H0_H0 ;  /* 0x20000047ff467230 */ /* 0x100fe40000004100 */
[C---:B-1----:R-:W-:Y:S01]  /*8610*/  FMUL R4, R47.reuse, R4 ;  /* 0x000000042f047220 */ /* 0x042fe20000400000 */
[C---:B------:R-:W-:Y:S01]  /*8620*/  FMUL R5, R47.reuse, R5 ;  /* 0x000000052f057220 */ /* 0x040fe20000400000 */
[C---:B------:R-:W-:Y:S01]  /*8630*/  FMUL R8, R47.reuse, R8 ;  /* 0x000000082f087220 */ /* 0x040fe20000400000 */
[----:B------:R-:W-:Y:S01]  /*8640*/  FMUL R9, R47, R9 ;  /* 0x000000092f097220 */ /* 0x000fe20000400000 */
[C---:B------:R-:W-:Y:S01]  /*8650*/  FFMA R4, R49.reuse, R0, R4 ;  /* 0x0000000031047223 */ /* 0x040fe20000000004 */
[----:B------:R-:W-:Y:S01]  /*8660*/  SYNCS.ARRIVE.TRANS64.RED.A1T0 RZ, [UR5], RZ ;  /* 0x000000ffffff79a7 */ /* 0x000fe20008100405 */
        /* <DEDUP_REMOVED lines=8> */
[----:B------:R-:W-:Y:S02]  /*86f0*/  HADD2.F32 R71, -RZ, R71.H1_H1 ;  /* 0x30000047ff477230 */ /* 0x000fe40000004100 */
[C---:B------:R-:W-:Y:S01]  /*8700*/  FMUL R25, R47.reuse, R30 ;  /* 0x0000001e2f197220 */ /* 0x040fe20000400000 */
[C---:B------:R-:W-:Y:S01]  /*8710*/  FMUL R30, R47.reuse, R35 ;  /* 0x000000232f1e7220 */ /* 0x040fe20000400000 */
[----:B------:R-:W-:Y:S02]  /*8720*/  HADD2.F32 R48, -RZ, R80.H1_H1 ;  /* 0x30000050ff307230 */ /* 0x000fe40000004100 */
[C---:B------:R-:W-:Y:S01]  /*8730*/  FMUL R6, R47.reuse, R6 ;  /* 0x000000062f067220 */ /* 0x040fe20000400000 */
[C---:B------:R-:W-:Y:S01]  /*8740*/  FMUL R7, R47.reuse, R7 ;  /* 0x000000072f077220 */ /* 0x040fe20000400000 */
[--C-:B------:R-:W-:Y:S02]  /*8750*/  HADD2.F32 R52, -RZ, R81.reuse.H0_H0 ;  /* 0x20000051ff347230 */ /* 0x100fe40000004100 */
[----:B------:R-:W-:Y:S01]  /*8760*/  FMUL R10, R47, R10 ;  /* 0x0000000a2f0a7220 */ /* 0x000fe20000400000 */
[C---:B------:R-:W-:Y:S01]  /*8770*/  FFMA R6, R49.reuse, R3, R6 ;  /* 0x0000000331067223 */ /* 0x040fe20000000006 */
[----:B------:R-:W-:Y:S02]  /*8780*/  HADD2.F32 R53, -RZ, R81.H1_H1 ;  /* 0x30000051ff357230 */ /* 0x000fe40000004100 */
[C---:B------:R-:W-:Y:S01]  /*8790*/  FFMA R7, R49.reuse, R48, R7 ;  /* 0x0000003031077223 */ /* 0x040fe20000000007 */
[C---:B------:R-:W-:Y:S01]  /*87a0*/  FFMA R8, R49.reuse, R50, R8 ;  /* 0x0000003231087223 */ /* 0x040fe20000000008 */
[C---:B------:R-:W-:Y:S01]  /*87b0*/  FFMA R9, R49.reuse, R51, R9 ;  /* 0x0000003331097223 */ /* 0x040fe20000000009 */
[----:B------:R-:W-:Y:S01]  /*87c0*/  FFMA R10, R49, R52, R10 ;  /* 0x00000034310a7223 */ /* 0x000fe2000000000a */
[--C-:B------:R-:W-:Y:S01]  /*87d0*/  HADD2.F32 R48, -RZ, R74.reuse.H0_H0 ;  /* 0x2000004aff307230 */ /* 0x100fe20000004100 */
[----:B------:R-:W-:Y:S01]  /*87e0*/  F2FP.SATFINITE.E5M2.F32.PACK_AB_MERGE_C R77, R7, R6, RZ ;  /* 0x00000006074d723e */ /* 0x000fe200048060ff */
[C---:B------:R-:W-:Y:S01]  /*87f0*/  FMUL R7, R47.reuse, R24 ;  /* 0x000000182f077220 */ /* 0x040fe20000400000 */
[C---:B------:R-:W-:Y:S01]  /*8800*/  FMUL R24, R47.reuse, R29 ;  /* 0x0000001d2f187220 */ /* 0x040fe20000400000 */
[C---:B------:R-:W-:Y:S01]  /*8810*/  FMUL R29, R47.reuse, R34 ;  /* 0x000000222f1d7220 */ /* 0x040fe20000400000 */
[----:B------:R-:W-:Y:S02]  /*8820*/  HADD2.F32 R74, -RZ, R74.H1_H1 ;  /* 0x3000004aff4a7230 */ /* 0x000fe40000004100 */
[C---:B------:R-:W-:Y:S01]  /*8830*/  FMUL R11, R47.reuse, R11 ;  /* 0x0000000b2f0b7220 */ /* 0x040fe20000400000 */
[--C-:B------:R-:W-:Y:S02]  /*8840*/  HADD2.F32 R56, -RZ, R82.reuse.H0_H0 ;  /* 0x20000052ff387230 */ /* 0x100fe40000004100 */
[----:B------:R-:W-:Y:S01]  /*8850*/  FMUL R14, R47, R14 ;  /* 0x0000000e2f0e7220 */ /* 0x000fe20000400000 */
[----:B------:R-:W-:Y:S02]  /*8860*/  HADD2.F32 R57, -RZ, R82.H1_H1 ;  /* 0x30000052ff397230 */ /* 0x000fe40000004100 */
[C---:B------:R-:W-:Y:S01]  /*8870*/  FFMA R11, R49.reuse, R53, R11 ;  /* 0x00000035310b7223 */ /* 0x040fe2000000000b */
[----:B------:R-:W-:Y:S01]  /*8880*/  F2FP.F16.E5M2.UNPACK_B R86, R86.H1 ;  /* 0x00000056ff56723e */ /* 0x000fe200030004ff */
[C---:B------:R-:W-:Y:S01]  /*8890*/  FFMA R12, R49.reuse, R54, R12 ;  /* 0x00000036310c7223 */ /* 0x040fe2000000000c */
[C---:B------:R-:W-:Y:S01]  /*88a0*/  FFMA R13, R49.reuse, R55, R13 ;  /* 0x00000037310d7223 */ /* 0x040fe2000000000d */
[----:B------:R-:W-:Y:S01]  /*88b0*/  F2FP.F16.E5M2.UNPACK_B R87, R87.H1 ;  /* 0x00000057ff57723e */ /* 0x000fe200030004ff */
[----:B------:R-:W-:Y:S01]  /*88c0*/  FFMA R14, R49, R56, R14 ;  /* 0x00000038310e7223 */ /* 0x000fe2000000000e */
[----:B------:R-:W-:Y:S01]  /*88d0*/  F2FP.SATFINITE.E5M2.F32.PACK_AB_MERGE_C R10, R11, R10, RZ ;  /* 0x0000000a0b0a723e */ /* 0x000fe200048060ff */
[C---:B------:R-:W-:Y:S01]  /*88e0*/  FMUL R15, R47.reuse, R15 ;  /* 0x0000000f2f0f7220 */ /* 0x040fe20000400000 */
[--C-:B------:R-:W-:Y:S02]  /*88f0*/  HADD2.F32 R60, -RZ, R83.reuse.H0_H0 ;  /* 0x20000053ff3c7230 */ /* 0x100fe40000004100 */
[----:B------:R-:W-:Y:S01]  /*8900*/  FMUL R18, R47, R18 ;  /* 0x000000122f127220 */ /* 0x000fe20000400000 */
[----:B------:R-:W-:Y:S02]  /*8910*/  HADD2.F32 R61, -RZ, R83.H1_H1 ;  /* 0x30000053ff3d7230 */ /* 0x000fe40000004100 */
[----:B------:R-:W-:Y:S01]  /*8920*/  FFMA R15, R49, R57, R15 ;  /* 0x00000039310f7223 */ /* 0x000fe2000000000f */
[----:B------:R-:W-:Y:S01]  /*8930*/  IADD3 R45, PT, PT, R45, 0x1, RZ ;  /* 0x000000012d2d7810 */ /* 0x000fe20007ffe0ff */
[C---:B------:R-:W-:Y:S01]  /*8940*/  FFMA R16, R49.reuse, R58, R16 ;  /* 0x0000003a31107223 */ /* 0x040fe20000000010 */
        /* <DEDUP_REMOVED lines=8> */
[C---:B------:R-:W-:Y:S01]  /*89d0*/  FFMA R0, R49.reuse, R62, R0 ;  /* 0x0000003e31007223 */ /* 0x040fe20000000000 */
[C---:B------:R-:W-:Y:S01]  /*89e0*/  FFMA R2, R49.reuse, R63, R2 ;  /* 0x0000003f31027223 */ /* 0x040fe20000000002 */
[--C-:B------:R-:W-:Y:S02]  /*89f0*/  HADD2.F32 R68, -RZ, R85.reuse.H0_H0 ;  /* 0x20000055ff447230 */ /* 0x100fe40000004100 */
[----:B------:R-:W-:Y:S01]  /*8a00*/  FFMA R3, R49, R64, R3 ;  /* 0x0000004031037223 */ /* 0x000fe20000000003 */
[----:B------:R-:W-:Y:S02]  /*8a10*/  HADD2.F32 R69, -RZ, R85.H1_H1 ;  /* 0x30000055ff457230 */ /* 0x000fe40000004100 */
[C---:B------:R-:W-:Y:S01]  /*8a20*/  FMUL R21, R47.reuse, R26 ;  /* 0x0000001a2f157220 */ /* 0x040fe20000400000 */
[----:B------:R-:W-:Y:S01]  /*8a30*/  FMUL R22, R47, R27 ;  /* 0x0000001b2f167220 */ /* 0x000fe20000400000 */
[C---:B------:R-:W-:Y:S01]  /*8a40*/  FFMA R6, R49.reuse, R65, R6 ;  /* 0x0000004131067223 */ /* 0x040fe20000000006 */
[----:B------:R-:W-:Y:S01]  /*8a50*/  FFMA R7, R49, R66, R7 ;  /* 0x0000004231077223 */ /* 0x000fe20000000007 */
[----:B------:R-:W-:Y:S01]  /*8a60*/  FMUL R23, R47, R28 ;  /* 0x0000001c2f177220 */ /* 0x000fe20000400000 */
[C---:B------:R-:W-:Y:S01]  /*8a70*/  FFMA R20, R49.reuse, R67, R20 ;  /* 0x0000004331147223 */ /* 0x040fe20000000014 */
[--C-:B------:R-:W-:Y:S02]  /*8a80*/  HADD2.F32 R72, -RZ, R86.reuse.H0_H0 ;  /* 0x20000056ff487230 */ /* 0x100fe40000004100 */
[C---:B------:R-:W-:Y:S01]  /*8a90*/  FFMA R21, R49.reuse, R68, R21 ;  /* 0x0000004431157223 */ /* 0x040fe20000000015 */
[----:B------:R-:W-:Y:S02]  /*8aa0*/  HADD2.F32 R73, -RZ, R86.H1_H1 ;  /* 0x30000056ff497230 */ /* 0x000fe40000004100 */
[----:B------:R-:W-:Y:S01]  /*8ab0*/  FFMA R22, R49, R69, R22 ;  /* 0x0000004531167223 */ /* 0x000fe20000000016 */
[C---:B------:R-:W-:Y:S01]  /*8ac0*/  FMUL R26, R47.reuse, R31 ;  /* 0x0000001f2f1a7220 */ /* 0x040fe20000400000 */
[----:B------:R-:W-:Y:S01]  /*8ad0*/  FMUL R27, R47, R32 ;  /* 0x000000202f1b7220 */ /* 0x000fe20000400000 */
[----:B------:R-:W-:Y:S01]  /*8ae0*/  FFMA R23, R49, R70, R23 ;  /* 0x0000004631177223 */ /* 0x000fe20000000017 */
[----:B------:R-:W-:Y:S01]  /*8af0*/  FMUL R28, R47, R33 ;  /* 0x000000212f1c7220 */ /* 0x000fe20000400000 */
[C---:B------:R-:W-:Y:S01]  /*8b00*/  FFMA R24, R49.reuse, R71, R24 ;  /* 0x0000004731187223 */ /* 0x040fe20000000018 */
[--C-:B------:R-:W-:Y:S02]  /*8b10*/  HADD2.F32 R75, -RZ, R87.reuse.H0_H0 ;  /* 0x20000057ff4b7230 */ /* 0x100fe40000004100 */
[C---:B------:R-:W-:Y:S01]  /*8b20*/  FFMA R25, R49.reuse, R72, R25 ;  /* 0x0000004831197223 */ /* 0x040fe20000000019 */
[----:B------:R-:W-:Y:S02]  /*8b30*/  HADD2.F32 R76, -RZ, R87.H1_H1 ;  /* 0x30000057ff4c7230 */ /* 0x000fe40000004100 */
[----:B------:R-:W-:Y:S01]  /*8b40*/  FFMA R26, R49, R73, R26 ;  /* 0x00000049311a7223 */ /* 0x000fe2000000001a */
[----:B------:R-:W-:Y:S01]  /*8b50*/  F2FP.SATFINITE.E5M2.F32.PACK_AB_MERGE_C R14, R15, R14, RZ ;  /* 0x0000000e0f0e723e */ /* 0x000fe200048060ff */
[----:B------:R-:W-:Y:S01]  /*8b60*/  FFMA R27, R49, R48, R27 ;  /* 0x00000030311b7223 */ /* 0x000fe2000000001b */
[----:B------:R-:W-:Y:S01]  /*8b70*/  F2FP.SATFINITE.E5M2.F32.PACK_AB_MERGE_C R18, R19, R18, RZ ;  /* 0x000000121312723e */ /* 0x000fe200048060ff */
[C---:B------:R-:W-:Y:S01]  /*8b80*/  FFMA R28, R49.reuse, R74, R28 ;  /* 0x0000004a311c7223 */ /* 0x040fe2000000001c */
[C---:B------:R-:W-:Y:S01]  /*8b90*/  FFMA R29, R49.reuse, R75, R29 ;  /* 0x0000004b311d7223 */ /* 0x040fe2000000001d */
[----:B------:R-:W-:Y:S01]  /*8ba0*/  FFMA R30, R49, R76, R30 ;  /* 0x0000004c311e7223 */ /* 0x000fe2000000001e */
[----:B------:R-:W-:Y:S02]  /*8bb0*/  F2FP.SATFINITE.E5M2.F32.PACK_AB_MERGE_C R32, R5, R4, R77 ;  /* 0x000000040520723e */ /* 0x000fe4000480604d */
[----:B------:R-:W-:Y:S02]  /*8bc0*/  F2FP.SATFINITE.E5M2.F32.PACK_AB_MERGE_C R33, R9, R8, R10 ;  /* 0x000000080921723e */ /* 0x000fe4000480600a */
        /* <DEDUP_REMOVED lines=10> */
[----:B------:R-:W-:Y:S05]  /*8c70*/  F2FP.SATFINITE.E5M2.F32.PACK_AB_MERGE_C R7, R28, R27, R29 ;  /* 0x0000001b1c07723e */ /* 0x000fea000480601d */
        /* <DEDUP_REMOVED lines=18> */
.L_x_123:
[----:B------:R-:W-:Y:S05]  /*8da0*/  BSYNC.RECONVERGENT B0 ;  /* 0x0000000000007941 */ /* 0x000fea0003800200 */
.L_x_122:
[----:B------:R-:W-:Y:S01]  /*8db0*/  BAR.SYNC.DEFER_BLOCKING 0x1, 0x80 ;  /* 0x0042000000007b1d */ /* 0x000fe20000010000 */
[----:B------:R-:W-:Y:S01]  /*8dc0*/  ISETP.NE.AND P2, PT, R111, RZ, PT ;  /* 0x000000ff6f00720c */ /* 0x000fe20003f45270 */
[----:B------:R-:W-:Y:S01]  /*8dd0*/  IMAD.IADD R14, R43, 0x1, R94 ;  /* 0x000000012b0e7824 */ /* 0x000fe200078e025e */
[----:B------:R-:W-:Y:S01]  /*8de0*/  ISETP.NE.AND P0, PT, R112, 0x2, PT ;  /* 0x000000027000780c */ /* 0x000fe20003f05270 */
[----:B------:R-:W-:Y:S01]  /*8df0*/  IMAD.IADD R15, R44, 0x1, R95 ;  /* 0x000000012c0f7824 */ /* 0x000fe200078e025f */
[----:B------:R-:W-:Y:S02]  /*8e00*/  ISETP.NE.AND P1, PT, R45, 0x4, PT ;  /* 0x000000042d00780c */ /* 0x000fe40003f25270 */
[----:B------:R-:W-:Y:S02]  /*8e10*/  SEL R2, RZ, 0x1, P0 ;  /* 0x00000001ff027807 */ /* 0x000fe40000000000 */
[----:B------:R-:W-:Y:S02]  /*8e20*/  SEL R0, RZ, 0x1, P1 ;  /* 0x00000001ff007807 */ /* 0x000fe40000800000 */
[----:B------:R-:W-:Y:S02]  /*8e30*/  LOP3.LUT R106, R106, R2, RZ, 0x3c, !PT ;  /* 0x000000026a6a7212 */ /* 0x000fe400078e3cff */
[----:B------:R-:W-:Y:S02]  /*8e40*/  LOP3.LUT R107, R107, R0, RZ, 0x3c, !PT ;  /* 0x000000006b6b7212 */ /* 0x000fe400078e3cff */
[----:B------:R-:W-:Y:S02]  /*8e50*/  @P2 R2UR UR36, R103 ;  /* 0x00000000672422ca */ /* 0x000fe400000e0000 */
[----:B------:R-:W-:Y:S02]  /*8e60*/  SEL R112, R112, RZ, P0 ;  /* 0x000000ff70707207 */ /* 0x000fe40000000000 */
[----:B------:R-:W-:Y:S01]  /*8e70*/  SEL R45, R45, RZ, P1 ;  /* 0x000000ff2d2d7207 */ /* 0x000fe20000800000 */
[----:B------:R-:W-:Y:S10]  /*8e80*/  @P2 BRA `(.L_x_124) ;  /* 0xffffffbc00382947 */ /* 0x000ff4000383ffff */
[----:B------:R-:W-:Y:S05]  /*8e90*/  EXIT ;  /* 0x000000000000794d */ /* 0x000fea0003800000 */
.L_x_19:
[----:B--2---:R2:W1:Y:S02]  /*8ea0*/  SYNCS.PHASECHK.TRANS64.TRYWAIT P0, [R2+URZ+0x100], R3 ;  /* 0x00010003020075a7 */ /* 0x00446400080011ff */
[----:B-1----:R-:W-:Y:S05]  /*8eb0*/  @!P0 NANOSLEEP.SYNCS 0x989680 ;  /* 0x009896800000895d */ /* 0x002fea0003900000 */
[----:B------:R-:W1:Y:S02]  /*8ec0*/  @!P0 SYNCS.PHASECHK.TRANS64 P0, [R2+URZ+0x100], R3 ;  /* 0x00010003020085a7 */ /* 0x000e6400080010ff */
[----:B-1----:R-:W-:Y:S05]  /*8ed0*/  @!P0 BRA `(.L_x_19) ;  /* 0xfffffffc00f08947 */ /* 0x002fea000383ffff */
[----:B------:R-:W-:Y:S05]  /*8ee0*/  BRA `(.L_x_125) ;  /* 0xffffff8400bc7947 */ /* 0x000fea000383ffff */
.L_x_22:
[----:B-1----:R-:W-:-:S07]  /*8ef0*/  MOV R2, UR33 ;  /* 0x0000002100027c02 */ /* 0x002fce0008000f00 */
.L_x_126:
[----:B-1----:R1:W2:Y:S02]  /*8f00*/  SYNCS.PHASECHK.TRANS64.TRYWAIT P0, [R2+URZ+0x20], R4 ;  /* 0x00002004020075a7 */ /* 0x0022a400080011ff */
[----:B--2---:R-:W-:Y:S05]  /*8f10*/  @!P0 NANOSLEEP.SYNCS 0x989680 ;  /* 0x009896800000895d */ /* 0x004fea0003900000 */
[----:B------:R-:W2:Y:S02]  /*8f20*/  @!P0 SYNCS.PHASECHK.TRANS64 P0, [R2+URZ+0x20], R4 ;  /* 0x00002004020085a7 */ /* 0x000ea400080010ff */
[----:B--2---:R-:W-:Y:S05]  /*8f30*/  @!P0 BRA `(.L_x_126) ;  /* 0xfffffffc00f08947 */ /* 0x004fea000383ffff */
[----:B------:R-:W-:Y:S05]  /*8f40*/  BRA `(.L_x_21) ;  /* 0xffffff88000c7947 */ /* 0x000fea000383ffff */
.L_x_28:
[----:B-1----:R-:W-:-:S07]  /*8f50*/  MOV R2, UR17 ;  /* 0x0000001100027c02 */ /* 0x002fce0008000f00 */
.L_x_127:
[----:B-1----:R1:W2:Y:S02]  /*8f60*/  SYNCS.PHASECHK.TRANS64.TRYWAIT P0, [R2+URZ+0x20], R4 ;  /* 0x00002004020075a7 */ /* 0x0022a400080011ff */
[----:B--2---:R-:W-:Y:S05]  /*8f70*/  @!P0 NANOSLEEP.SYNCS 0x989680 ;  /* 0x009896800000895d */ /* 0x004fea0003900000 */
[----:B------:R-:W2:Y:S02]  /*8f80*/  @!P0 SYNCS.PHASECHK.TRANS64 P0, [R2+URZ+0x20], R4 ;  /* 0x00002004020085a7 */ /* 0x000ea400080010ff */
[----:B--2---:R-:W-:Y:S05]  /*8f90*/  @!P0 BRA `(.L_x_127) ;  /* 0xfffffffc00f08947 */ /* 0x004fea000383ffff */
[----:B------:R-:W-:Y:S05]  /*8fa0*/  BRA `(.L_x_27) ;  /* 0xffffff8800b47947 */ /* 0x000fea000383ffff */
.L_x_32:
[----:B-1----:R1:W2:Y:S02]  /*8fb0*/  SYNCS.PHASECHK.TRANS64.TRYWAIT P0, [R2+URZ+0x90], R3 ;  /* 0x00009003020075a7 */ /* 0x0022a400080011ff */
[----:B--2---:R-:W-:Y:S05]  /*8fc0*/  @!P0 NANOSLEEP.SYNCS 0x989680 ;  /* 0x009896800000895d */ /* 0x004fea0003900000 */
[----:B------:R-:W2:Y:S02]  /*8fd0*/  @!P0 SYNCS.PHASECHK.TRANS64 P0, [R2+URZ+0x90], R3 ;  /* 0x00009003020085a7 */ /* 0x000ea400080010ff */
[----:B--2---:R-:W-:Y:S05]  /*8fe0*/  @!P0 BRA `(.L_x_32) ;  /* 0xfffffffc00f08947 */ /* 0x004fea000383ffff */
[----:B------:R-:W-:Y:S05]  /*8ff0*/  BRA `(.L_x_128) ;  /* 0xffffff8c00447947 */ /* 0x000fea000383ffff */
.L_x_36:
[----:B----4-:R-:W-:-:S07]  /*9000*/  MOV R0, UR5 ;  /* 0x0000000500007c02 */ /* 0x010fce0008000f00 */
.L_x_129:
[----:B-1----:R1:W2:Y:S02]  /*9010*/  SYNCS.PHASECHK.TRANS64.TRYWAIT P0, [R0+URZ], R2 ;  /* 0x00000002000075a7 */ /* 0x0022a400080011ff */
[----:B--2---:R-:W-:Y:S05]  /*9020*/  @!P0 NANOSLEEP.SYNCS 0x989680 ;  /* 0x009896800000895d */ /* 0x004fea0003900000 */
[----:B------:R-:W2:Y:S02]  /*9030*/  @!P0 SYNCS.PHASECHK.TRANS64 P0, [R0+URZ], R2 ;  /* 0x00000002000085a7 */ /* 0x000ea400080010ff */
[----:B--2---:R-:W-:Y:S05]  /*9040*/  @!P0 BRA `(.L_x_129) ;  /* 0xfffffffc00f08947 */ /* 0x004fea000383ffff */
[----:B------:R-:W-:Y:S05]  /*9050*/  BRA `(.L_x_130) ;  /* 0xffffff9000b47947 */ /* 0x000fea000383ffff */
.L_x_37:
[----:B----4-:R-:W-:-:S07]  /*9060*/  MOV R0, UR5 ;  /* 0x0000000500007c02 */ /* 0x010fce0008000f00 */
.L_x_131:
[----:B-1----:R1:W2:Y:S02]  /*9070*/  SYNCS.PHASECHK.TRANS64.TRYWAIT P0, [R0+URZ], R3 ;  /* 0x00000003000075a7 */ /* 0x0022a400080011ff */
[----:B--2---:R-:W-:Y:S05]  /*9080*/  @!P0 NANOSLEEP.SYNCS 0x989680 ;  /* 0x009896800000895d */ /* 0x004fea0003900000 */
[----:B------:R-:W2:Y:S02]  /*9090*/  @!P0 SYNCS.PHASECHK.TRANS64 P0, [R0+URZ], R3 ;  /* 0x00000003000085a7 */ /* 0x000ea400080010ff */
[----:B--2---:R-:W-:Y:S05]  /*90a0*/  @!P0 BRA `(.L_x_131) ;  /* 0xfffffffc00f08947 */ /* 0x004fea000383ffff */
[----:B------:R-:W-:Y:S05]  /*90b0*/  BRA `(.L_x_132) ;  /* 0xffffff9000c07947 */ /* 0x000fea000383ffff */
.L_x_38:
[----:B----4-:R-:W-:-:S07]  /*90c0*/  MOV R0, UR5 ;  /* 0x0000000500007c02 */ /* 0x010fce0008000f00 */
.L_x_133:
[----:B-1----:R1:W2:Y:S02]  /*90d0*/  SYNCS.PHASECHK.TRANS64.TRYWAIT P0, [R0+URZ], R3 ;  /* 0x00000003000075a7 */ /* 0x0022a400080011ff */
[----:B--2---:R-:W-:Y:S05]  /*90e0*/  @!P0 NANOSLEEP.SYNCS 0x989680 ;  /* 0x009896800000895d */ /* 0x004fea0003900000 */
[----:B------:R-:W2:Y:S02]  /*90f0*/  @!P0 SYNCS.PHASECHK.TRANS64 P0, [R0+URZ], R3 ;  /* 0x00000003000085a7 */ /* 0x000ea400080010ff */
[----:B--2---:R-:W-:Y:S05]  /*9100*/  @!P0 BRA `(.L_x_133) ;  /* 0xfffffffc00f08947 */ /* 0x004fea000383ffff */
[----:B------:R-:W-:Y:S05]  /*9110*/  BRA `(.L_x_134) ;  /* 0xffffff9000cc7947 */ /* 0x000fea000383ffff */
.L_x_41:
[----:B-1----:R1:W2:Y:S02]  /*9120*/  SYNCS.PHASECHK.TRANS64.TRYWAIT P0, [R0+URZ+0xf0], R4 ;  /* 0x0000f004000075a7 */ /* 0x0022a400080011ff */
[----:B--2---:R-:W-:Y:S05]  /*9130*/  @!P0 NANOSLEEP.SYNCS 0x989680 ;  /* 0x009896800000895d */ /* 0x004fea0003900000 */
[----:B------:R-:W2:Y:S02]  /*9140*/  @!P0 SYNCS.PHASECHK.TRANS64 P0, [R0+URZ+0xf0], R4 ;  /* 0x0000f004000085a7 */ /* 0x000ea400080010ff */
[----:B--2---:R-:W-:Y:S05]  /*9150*/  @!P0 BRA `(.L_x_41) ;  /* 0xfffffffc00f08947 */ /* 0x004fea000383ffff */
[----:B------:R-:W-:Y:S05]  /*9160*/  BRA `(.L_x_135) ;  /* 0xffffff9400287947 */ /* 0x000fea000383ffff */
.L_x_42:
[----:B------:R-:W-:-:S07]  /*9170*/  MOV R0, UR5 ;  /* 0x0000000500007c02 */ /* 0x000fce0008000f00 */
.L_x_136:
[----:B-1----:R1:W2:Y:S02]  /*9180*/  SYNCS.PHASECHK.TRANS64.TRYWAIT P0, [R0+URZ+0xa0], R5 ;  /* 0x0000a005000075a7 */ /* 0x0022a400080011ff */
[----:B--2---:R-:W-:Y:S05]  /*9190*/  @!P0 NANOSLEEP.SYNCS 0x989680 ;  /* 0x009896800000895d */ /* 0x004fea0003900000 */
[----:B------:R-:W2:Y:S02]  /*91a0*/  @!P0 SYNCS.PHASECHK.TRANS64 P0, [R0+URZ+0xa0], R5 ;  /* 0x0000a005000085a7 */ /* 0x000ea400080010ff */
[----:B--2---:R-:W-:Y:S05]  /*91b0*/  @!P0 BRA `(.L_x_136) ;  /* 0xfffffffc00f08947 */ /* 0x004fea000383ffff */
[----:B------:R-:W-:Y:S05]  /*91c0*/  BRA `(.L_x_137) ;  /* 0xffffff9400387947 */ /* 0x000fea000383ffff */
.L_x_43:
[----:B-1----:R1:W2:Y:S02]  /*91d0*/  SYNCS.PHASECHK.TRANS64.TRYWAIT P1, [R0+URZ+0x90], R4 ;  /* 0x00009004000075a7 */ /* 0x0022a400080211ff */
[----:B--2---:R-:W-:Y:S05]  /*91e0*/  @!P1 NANOSLEEP.SYNCS 0x989680 ;  /* 0x009896800000995d */ /* 0x004fea0003900000 */
[----:B------:R-:W2:Y:S02]  /*91f0*/  @!P1 SYNCS.PHASECHK.TRANS64 P1, [R0+URZ+0x90], R4 ;  /* 0x00009004000095a7 */ /* 0x000ea400080210ff */
[----:B--2---:R-:W-:Y:S05]  /*9200*/  @!P1 BRA `(.L_x_43) ;  /* 0xfffffffc00f09947 */ /* 0x004fea000383ffff */
[----:B------:R-:W-:Y:S05]  /*9210*/  BRA `(.L_x_138) ;  /* 0xffffff9400687947 */ /* 0x000fea000383ffff */
.L_x_46:
[----:B------:R-:W-:-:S07]  /*9220*/  MOV R0, UR5 ;  /* 0x0000000500007c02 */ /* 0x000fce0008000f00 */
.L_x_139:
[----:B-1----:R1:W2:Y:S02]  /*9230*/  SYNCS.PHASECHK.TRANS64.TRYWAIT P0, [R0+URZ+0xa0], R2 ;  /* 0x0000a002000075a7 */ /* 0x0022a400080011ff */
[----:B--2---:R-:W-:Y:S05]  /*9240*/  @!P0 NANOSLEEP.SYNCS 0x989680 ;  /* 0x009896800000895d */ /* 0x004fea0003900000 */
[----:B------:R-:W2:Y:S02]  /*9250*/  @!P0 SYNCS.PHASECHK.TRANS64 P0, [R0+URZ+0xa0], R2 ;  /* 0x0000a002000085a7 */ /* 0x000ea400080010ff */
[----:B--2---:R-:W-:Y:S05]  /*9260*/  @!P0 BRA `(.L_x_139) ;  /* 0xfffffffc00f08947 */ /* 0x004fea000383ffff */
[----:B------:R-:W-:Y:S05]  /*9270*/  BRA `(.L_x_45) ;  /* 0xffffff9400bc7947 */ /* 0x000fea000383ffff */
.L_x_53:
[----:B-1----:R1:W2:Y:S02]  /*9280*/  SYNCS.PHASECHK.TRANS64.TRYWAIT P1, [R0+URZ+0x90], R2 ;  /* 0x00009002000075a7 */ /* 0x0022a400080211ff */
[----:B--2---:R-:W-:Y:S05]  /*9290*/  @!P1 NANOSLEEP.SYNCS 0x989680 ;  /* 0x009896800000995d */ /* 0x004fea0003900000 */
[----:B------:R-:W2:Y:S02]  /*92a0*/  @!P1 SYNCS.PHASECHK.TRANS64 P1, [R0+URZ+0x90], R2 ;  /* 0x00009002000095a7 */ /* 0x000ea400080210ff */
[----:B--2---:R-:W-:Y:S05]  /*92b0*/  @!P1 BRA `(.L_x_53) ;  /* 0xfffffffc00f09947 */ /* 0x004fea000383ffff */
[----:B------:R-:W-:Y:S05]  /*92c0*/  BRA `(.L_x_140) ;  /* 0xffffff9c00147947 */ /* 0x000fea000383ffff */
.L_x_54:
[----:B------:R-:W-:-:S07]  /*92d0*/  MOV R2, UR9 ;  /* 0x0000000900027c02 */ /* 0x000fce0008000f00 */
.L_x_141:
[----:B-1----:R1:W2:Y:S02]  /*92e0*/  SYNCS.PHASECHK.TRANS64.TRYWAIT P0, [R2+URZ+0xd0], R0 ;  /* 0x0000d000020075a7 */ /* 0x0022a400080011ff */
[----:B--2---:R-:W-:Y:S05]  /*92f0*/  @!P0 NANOSLEEP.SYNCS 0x989680 ;  /* 0x009896800000895d */ /* 0x004fea0003900000 */
[----:B------:R-:W2:Y:S02]  /*9300*/  @!P0 SYNCS.PHASECHK.TRANS64 P0, [R2+URZ+0xd0], R0 ;  /* 0x0000d000020085a7 */ /* 0x000ea400080010ff */
[----:B--2---:R-:W-:Y:S05]  /*9310*/  @!P0 BRA `(.L_x_141) ;  /* 0xfffffffc00f08947 */ /* 0x004fea000383ffff */
[----:B------:R-:W-:Y:S05]  /*9320*/  BRA `(.L_x_142) ;  /* 0xffffff9c00487947 */ /* 0x000fea000383ffff */
.L_x_57:
[----:B------:R-:W-:Y:S07]  /*9330*/  MOV R0, UR7 ;  /* 0x0000000700007c02 */ /* 0x000fee0008000f00 */
.L_x_143:
[----:B-1----:R1:W2:Y:S02]  /*9340*/  SYNCS.PHASECHK.TRANS64.TRYWAIT P0, [R0+URZ], R2 ;  /* 0x00000002000075a7 */ /* 0x0022a400080011ff */
[----:B--2---:R-:W-:Y:S05]  /*9350*/  @!P0 NANOSLEEP.SYNCS 0x989680 ;  /* 0x009896800000895d */ /* 0x004fea0003900000 */
[----:B------:R-:W2:Y:S02]  /*9360*/  @!P0 SYNCS.PHASECHK.TRANS64 P0, [R0+URZ], R2 ;  /* 0x00000002000085a7 */ /* 0x000ea400080010ff */
[----:B--2---:R-:W-:Y:S05]  /*9370*/  @!P0 BRA `(.L_x_143) ;  /* 0xfffffffc00f08947 */ /* 0x004fea000383ffff */
[----:B------:R-:W-:Y:S05]  /*9380*/  BRA `(.L_x_56) ;  /* 0xffffff9c00807947 */ /* 0x000fea000383ffff */
.L_x_60:
[----:B------:R-:W-:-:S07]  /*9390*/  MOV R0, UR5 ;  /* 0x0000000500007c02 */ /* 0x000fce0008000f00 */
.L_x_144:
[----:B--2---:R2:W3:Y:S02]  /*93a0*/  SYNCS.PHASECHK.TRANS64.TRYWAIT P0, [R0+URZ], R2 ;  /* 0x00000002000075a7 */ /* 0x0044e400080011ff */
[----:B---3--:R-:W-:Y:S05]  /*93b0*/  @!P0 NANOSLEEP.SYNCS 0x989680 ;  /* 0x009896800000895d */ /* 0x008fea0003900000 */
[----:B------:R-:W3:Y:S02]  /*93c0*/  @!P0 SYNCS.PHASECHK.TRANS64 P0, [R0+URZ], R2 ;  /* 0x00000002000085a7 */ /* 0x000ee400080010ff */
[----:B---3--:R-:W-:Y:S05]  /*93d0*/  @!P0 BRA `(.L_x_144) ;  /* 0xfffffffc00f08947 */ /* 0x008fea000383ffff */
[----:B------:R-:W-:Y:S05]  /*93e0*/  BRA `(.L_x_145) ;  /* 0xffffffa000207947 */ /* 0x000fea000383ffff */
.L_x_61:
[----:B------:R-:W-:-:S07]  /*93f0*/  MOV R0, UR5 ;  /* 0x0000000500007c02 */ /* 0x000fce0008000f00 */
.L_x_146:
[----:B--2---:R2:W3:Y:S02]  /*9400*/  SYNCS.PHASECHK.TRANS64.TRYWAIT P0, [R0+URZ], R3 ;  /* 0x00000003000075a7 */ /* 0x0044e400080011ff */
[----:B---3--:R-:W-:Y:S05]  /*9410*/  @!P0 NANOSLEEP.SYNCS 0x989680 ;  /* 0x009896800000895d */ /* 0x008fea0003900000 */
[----:B------:R-:W3:Y:S02]  /*9420*/  @!P0 SYNCS.PHASECHK.TRANS64 P0, [R0+URZ], R3 ;  /* 0x00000003000085a7 */ /* 0x000ee400080010ff */
[----:B---3--:R-:W-:Y:S05]  /*9430*/  @!P0 BRA `(.L_x_146) ;  /* 0xfffffffc00f08947 */ /* 0x008fea000383ffff */
[----:B------:R-:W-:Y:S05]  /*9440*/  BRA `(.L_x_147) ;  /* 0xffffffa0002c7947 */ /* 0x000fea000383ffff */
.L_x_62:
[----:B------:R-:W-:-:S07]  /*9450*/  MOV R0, UR5 ;  /* 0x0000000500007c02 */ /* 0x000fce0008000f00 */
.L_x_148:
[----:B--2---:R2:W3:Y:S02]  /*9460*/  SYNCS.PHASECHK.TRANS64.TRYWAIT P0, [R0+URZ], R3 ;  /* 0x00000003000075a7 */ /* 0x0044e400080011ff */
[----:B---3--:R-:W-:Y:S05]  /*9470*/  @!P0 NANOSLEEP.SYNCS 0x989680 ;  /* 0x009896800000895d */ /* 0x008fea0003900000 */
[----:B------:R-:W3:Y:S02]  /*9480*/  @!P0 SYNCS.PHASECHK.TRANS64 P0, [R0+URZ], R3 ;  /* 0x00000003000085a7 */ /* 0x000ee400080010ff */
[----:B---3--:R-:W-:Y:S05]  /*9490*/  @!P0 BRA `(.L_x_148) ;  /* 0xfffffffc00f08947 */ /* 0x008fea000383ffff */
[----:B------:R-:W-:Y:S05]  /*94a0*/  BRA `(.L_x_149) ;  /* 0xffffffa000387947 */ /* 0x000fea000383ffff */
.L_x_63:
[----:B--2---:R-:W-:-:S07]  /*94b0*/  MOV R0, UR7 ;  /* 0x0000000700007c02 */ /* 0x004fce0008000f00 */
.L_x_150:
[----:B--2---:R2:W3:Y:S02]  /*94c0*/  SYNCS.PHASECHK.TRANS64.TRYWAIT P0, [R0+URZ], R2 ;  /* 0x00000002000075a7 */ /* 0x0044e400080011ff */
[----:B---3--:R-:W-:Y:S05]  /*94d0*/  @!P0 NANOSLEEP.SYNCS 0x989680 ;  /* 0x009896800000895d */ /* 0x008fea0003900000 */
[----:B------:R-:W3:Y:S02]  /*94e0*/  @!P0 SYNCS.PHASECHK.TRANS64 P0, [R0+URZ], R2 ;  /* 0x00000002000085a7 */ /* 0x000ee400080010ff */
[----:B---3--:R-:W-:Y:S05]  /*94f0*/  @!P0 BRA `(.L_x_150) ;  /* 0xfffffffc00f08947 */ /* 0x008fea000383ffff */
[----:B------:R-:W-:Y:S05]  /*9500*/  BRA `(.L_x_151) ;  /* 0xffffffa000447947 */ /* 0x000fea000383ffff */
.L_x_68:
[----:B--2---:R2:W3:Y:S02]  /*9510*/  SYNCS.PHASECHK.TRANS64.TRYWAIT P0, [R0+URZ+0x90], R2 ;  /* 0x00009002000075a7 */ /* 0x0044e400080011ff */
[----:B---3--:R-:W-:Y:S05]  /*9520*/  @!P0 NANOSLEEP.SYNCS 0x989680 ;  /* 0x009896800000895d */ /* 0x008fea0003900000 */
[----:B------:R-:W3:Y:S02]  /*9530*/  @!P0 SYNCS.PHASECHK.TRANS64 P0, [R0+URZ+0x90], R2 ;  /* 0x00009002000085a7 */ /* 0x000ee400080010ff */
[----:B---3--:R-:W-:Y:S05]  /*9540*/  @!P0 BRA `(.L_x_68) ;  /* 0xfffffffc00f08947 */ /* 0x008fea000383ffff */
[----:B------:R-:W-:Y:S05]  /*9550*/  BRA `(.L_x_152) ;  /* 0xffffffa400507947 */ /* 0x000fea000383ffff */
.L_x_71:
[----:B------:R-:W-:Y:S07]  /*9560*/  MOV R0, UR7 ;  /* 0x0000000700007c02 */ /* 0x000fee0008000f00 */
.L_x_153:
[----:B--2---:R2:W3:Y:S02]  /*9570*/  SYNCS.PHASECHK.TRANS64.TRYWAIT P0, [R0+URZ+0x88], R2 ;  /* 0x00008802000075a7 */ /* 0x0044e400080011ff */
[----:B---3--:R-:W-:Y:S05]  /*9580*/  @!P0 NANOSLEEP.SYNCS 0x989680 ;  /* 0x009896800000895d */ /* 0x008fea0003900000 */
[----:B------:R-:W3:Y:S02]  /*9590*/  @!P0 SYNCS.PHASECHK.TRANS64 P0, [R0+URZ+0x88], R2 ;  /* 0x00008802000085a7 */ /* 0x000ee400080010ff */
[----:B---3--:R-:W-:Y:S05]  /*95a0*/  @!P0 BRA `(.L_x_153) ;  /* 0xfffffffc00f08947 */ /* 0x008fea000383ffff */
[----:B------:R-:W-:Y:S05]  /*95b0*/  BRA `(.L_x_70) ;  /* 0xffffffa800307947 */ /* 0x000fea000383ffff */
.L_x_74:
[----:B------:R-:W-:Y:S07]  /*95c0*/  MOV R0, UR7 ;  /* 0x0000000700007c02 */ /* 0x000fee0008000f00 */
.L_x_154:
[----:B-1----:R1:W2:Y:S02]  /*95d0*/  SYNCS.PHASECHK.TRANS64.TRYWAIT P0, [R0+URZ+0x60], R14 ;  /* 0x0000600e000075a7 */ /* 0x0022a400080011ff */
[----:B--2---:R-:W-:Y:S05]  /*95e0*/  @!P0 NANOSLEEP.SYNCS 0x989680 ;  /* 0x009896800000895d */ /* 0x004fea0003900000 */
[----:B------:R-:W2:Y:S02]  /*95f0*/  @!P0 SYNCS.PHASECHK.TRANS64 P0, [R0+URZ+0x60], R14 ;  /* 0x0000600e000085a7 */ /* 0x000ea400080010ff */
[----:B--2---:R-:W-:Y:S05]  /*9600*/  @!P0 BRA `(.L_x_154) ;  /* 0xfffffffc00f08947 */ /* 0x004fea000383ffff */
[----:B------:R-:W-:Y:S05]  /*9610*/  BRA `(.L_x_155) ;  /* 0xffffffa800a87947 */ /* 0x000fea000383ffff */
.L_x_75:
[----:B------:R-:W-:Y:S07]  /*9620*/  MOV R0, UR7 ;  /* 0x0000000700007c02 */ /* 0x000fee0008000f00 */
.L_x_156:
[----:B-1----:R1:W2:Y:S02]  /*9630*/  SYNCS.PHASECHK.TRANS64.TRYWAIT P0, [R0+URZ+0x68], R14 ;  /* 0x0000680e000075a7 */ /* 0x0022a400080011ff */
[----:B--2---:R-:W-:Y:S05]  /*9640*/  @!P0 NANOSLEEP.SYNCS 0x989680 ;  /* 0x009896800000895d */ /* 0x004fea0003900000 */
[----:B------:R-:W2:Y:S02]  /*9650*/  @!P0 SYNCS.PHASECHK.TRANS64 P0, [R0+URZ+0x68], R14 ;  /* 0x0000680e000085a7 */ /* 0x000ea400080010ff */
[----:B--2---:R-:W-:Y:S05]  /*9660*/  @!P0 BRA `(.L_x_156) ;  /* 0xfffffffc00f08947 */ /* 0x004fea000383ffff */
[----:B------:R-:W-:Y:S05]  /*9670*/  BRA `(.L_x_157) ;  /* 0xffffffa800e07947 */ /* 0x000fea000383ffff */
.L_x_76:
[----:B------:R-:W-:Y:S07]  /*9680*/  MOV R0, UR7 ;  /* 0x0000000700007c02 */ /* 0x000fee0008000f00 */
.L_x_158:
[----:B-1----:R1:W2:Y:S02]  /*9690*/  SYNCS.PHASECHK.TRANS64.TRYWAIT P0, [R0+URZ+0x70], R14 ;  /* 0x0000700e000075a7 */ /* 0x0022a400080011ff */
[----:B--2---:R-:W-:Y:S05]  /*96a0*/  @!P0 NANOSLEEP.SYNCS 0x989680 ;  /* 0x009896800000895d */ /* 0x004fea0003900000 */
[----:B------:R-:W2:Y:S02]  /*96b0*/  @!P0 SYNCS.PHASECHK.TRANS64 P0, [R0+URZ+0x70], R14 ;  /* 0x0000700e000085a7 */ /* 0x000ea400080010ff */
[----:B--2---:R-:W-:Y:S05]  /*96c0*/  @!P0 BRA `(.L_x_158) ;  /* 0xfffffffc00f08947 */ /* 0x004fea000383ffff */
[----:B------:R-:W-:Y:S05]  /*96d0*/  BRA `(.L_x_159) ;  /* 0xffffffac00247947 */ /* 0x000fea000383ffff */
.L_x_77:
[----:B------:R-:W-:Y:S07]  /*96e0*/  MOV R0, UR7 ;  /* 0x0000000700007c02 */ /* 0x000fee0008000f00 */
.L_x_160:
[----:B-1----:R1:W2:Y:S02]  /*96f0*/  SYNCS.PHASECHK.TRANS64.TRYWAIT P0, [R0+URZ+0x78], R14 ;  /* 0x0000780e000075a7 */ /* 0x0022a400080011ff */
[----:B--2---:R-:W-:Y:S05]  /*9700*/  @!P0 NANOSLEEP.SYNCS 0x989680 ;  /* 0x009896800000895d */ /* 0x004fea0003900000 */
[----:B------:R-:W2:Y:S02]  /*9710*/  @!P0 SYNCS.PHASECHK.TRANS64 P0, [R0+URZ+0x78], R14 ;  /* 0x0000780e000085a7 */ /* 0x000ea400080010ff */
[----:B--2---:R-:W-:Y:S05]  /*9720*/  @!P0 BRA `(.L_x_160) ;  /* 0xfffffffc00f08947 */ /* 0x004fea000383ffff */
[----:B------:R-:W-:Y:S05]  /*9730*/  BRA `(.L_x_161) ;  /* 0xffffffac00a87947 */ /* 0x000fea000383ffff */
.L_x_79:
[----:B------:R-:W-:-:S07]  /*9740*/  MOV R0, UR7 ;  /* 0x0000000700007c02 */ /* 0x000fce0008000f00 */
.L_x_162:
[----:B-1----:R1:W3:Y:S02]  /*9750*/  SYNCS.PHASECHK.TRANS64.TRYWAIT P0, [R0+URZ+0x60], R2 ;  /* 0x00006002000075a7 */ /* 0x0022e400080011ff */
[----:B---3--:R-:W-:Y:S05]  /*9760*/  @!P0 NANOSLEEP.SYNCS 0x989680 ;  /* 0x009896800000895d */ /* 0x008fea0003900000 */
[----:B------:R-:W3:Y:S02]  /*9770*/  @!P0 SYNCS.PHASECHK.TRANS64 P0, [R0+URZ+0x60], R2 ;  /* 0x00006002000085a7 */ /* 0x000ee400080010ff */
[----:B---3--:R-:W-:Y:S05]  /*9780*/  @!P0 BRA `(.L_x_162) ;  /* 0xfffffffc00f08947 */ /* 0x008fea000383ffff */
[----:B------:R-:W-:Y:S05]  /*9790*/  BRA `(.L_x_163) ;  /* 0xffffffb000187947 */ /* 0x000fea000383ffff */
.L_x_80:
[----:B-1----:R-:W-:-:S07]  /*97a0*/  MOV R0, UR7 ;  /* 0x0000000700007c02 */ /* 0x002fce0008000f00 */
.L_x_164:
[----:B-1----:R1:W3:Y:S02]  /*97b0*/  SYNCS.PHASECHK.TRANS64.TRYWAIT P0, [R0+URZ+0x68], R2 ;  /* 0x00006802000075a7 */ /* 0x0022e400080011ff */
[----:B---3--:R-:W-:Y:S05]  /*97c0*/  @!P0 NANOSLEEP.SYNCS 0x989680 ;  /* 0x009896800000895d */ /* 0x008fea0003900000 */
[----:B------:R-:W3:Y:S02]  /*97d0*/  @!P0 SYNCS.PHASECHK.TRANS64 P0, [R0+URZ+0x68], R2 ;  /* 0x00006802000085a7 */ /* 0x000ee400080010ff */
[----:B---3--:R-:W-:Y:S05]  /*97e0*/  @!P0 BRA `(.L_x_164) ;  /* 0xfffffffc00f08947 */ /* 0x008fea000383ffff */
[----:B------:R-:W-:Y:S05]  /*97f0*/  BRA `(.L_x_165) ;  /* 0xffffffb000087947 */ /* 0x000fea000383ffff */
.L_x_81:
[----:B-1----:R-:W-:-:S07]  /*9800*/  MOV R0, UR7 ;  /* 0x0000000700007c02 */ /* 0x002fce0008000f00 */
.L_x_166:
[----:B-1----:R1:W3:Y:S02]  /*9810*/  SYNCS.PHASECHK.TRANS64.TRYWAIT P0, [R0+URZ+0x70], R2 ;  /* 0x00007002000075a7 */ /* 0x0022e400080011ff */
[----:B---3--:R-:W-:Y:S05]  /*9820*/  @!P0 NANOSLEEP.SYNCS 0x989680 ;  /* 0x009896800000895d */ /* 0x008fea0003900000 */
[----:B------:R-:W3:Y:S02]  /*9830*/  @!P0 SYNCS.PHASECHK.TRANS64 P0, [R0+URZ+0x70], R2 ;  /* 0x00007002000085a7 */ /* 0x000ee400080010ff */
[----:B---3--:R-:W-:Y:S05]  /*9840*/  @!P0 BRA `(.L_x_166) ;  /* 0xfffffffc00f08947 */ /* 0x008fea000383ffff */
[----:B------:R-:W-:Y:S05]  /*9850*/  BRA `(.L_x_167) ;  /* 0xffffffac00f87947 */ /* 0x000fea000383ffff */
.L_x_83:
[----:B--2---:R2:W4:Y:S02]  /*9860*/  SYNCS.PHASECHK.TRANS64.TRYWAIT P0, [R0+URZ+0x90], R2 ;  /* 0x00009002000075a7 */ /* 0x00452400080011ff */
[----:B----4-:R-:W-:Y:S05]  /*9870*/  @!P0 NANOSLEEP.SYNCS 0x989680 ;  /* 0x009896800000895d */ /* 0x010fea0003900000 */
[----:B------:R-:W4:Y:S02]  /*9880*/  @!P0 SYNCS.PHASECHK.TRANS64 P0, [R0+URZ+0x90], R2 ;  /* 0x00009002000085a7 */ /* 0x000f2400080010ff */
[----:B----4-:R-:W-:Y:S05]  /*9890*/  @!P0 BRA `(.L_x_83) ;  /* 0xfffffffc00f08947 */ /* 0x010fea000383ffff */
[----:B------:R-:W-:Y:S05]  /*98a0*/  BRA `(.L_x_168) ;  /* 0xffffffb000c47947 */ /* 0x000fea000383ffff */
.L_x_94:
[----:B-1----:R1:W3:Y:S02]  /*98b0*/  SYNCS.PHASECHK.TRANS64.TRYWAIT P1, [R2+URZ+0x40], R0 ;  /* 0x00004000020075a7 */ /* 0x0022e400080211ff */
[----:B---3--:R-:W-:Y:S05]  /*98c0*/  @!P1 NANOSLEEP.SYNCS 0x989680 ;  /* 0x009896800000995d */ /* 0x008fea0003900000 */
[----:B------:R-:W3:Y:S02]  /*98d0*/  @!P1 SYNCS.PHASECHK.TRANS64 P1, [R2+URZ+0x40], R0 ;  /* 0x00004000020095a7 */ /* 0x000ee400080210ff */
[----:B---3--:R-:W-:Y:S05]  /*98e0*/  @!P1 BRA `(.L_x_94) ;  /* 0xfffffffc00f09947 */ /* 0x008fea000383ffff */
[----:B------:R-:W-:Y:S05]  /*98f0*/  BRA `(.L_x_93) ;  /* 0xffffffbc00dc7947 */ /* 0x000fea000383ffff */
.L_x_96:
[----:B-1----:R1:W2:Y:S02]  /*9900*/  SYNCS.PHASECHK.TRANS64.TRYWAIT P0, [R113+URZ+0xb0], R3 ;  /* 0x0000b003710075a7 */ /* 0x0022a400080011ff */
[----:B--2---:R-:W-:Y:S05]  /*9910*/  @!P0 NANOSLEEP.SYNCS 0x989680 ;  /* 0x009896800000895d */ /* 0x004fea0003900000 */
[----:B------:R-:W2:Y:S02]  /*9920*/  @!P0 SYNCS.PHASECHK.TRANS64 P0, [R113+URZ+0xb0], R3 ;  /* 0x0000b003710085a7 */ /* 0x000ea400080010ff */
[----:B--2---:R-:W-:Y:S05]  /*9930*/  @!P0 BRA `(.L_x_96) ;  /* 0xfffffffc00f08947 */ /* 0x004fea000383ffff */
[----:B------:R-:W-:Y:S05]  /*9940*/  BRA `(.L_x_95) ;  /* 0xffffffc000307947 */ /* 0x000fea000383ffff */
.L_x_104:
[----:B--2---:R2:W3:Y:S02]  /*9950*/  SYNCS.PHASECHK.TRANS64.TRYWAIT P0, [R0+URZ+0x40], R3 ;  /* 0x00004003000075a7 */ /* 0x0044e400080011ff */
[----:B---3--:R-:W-:Y:S05]  /*9960*/  @!P0 NANOSLEEP.SYNCS 0x989680 ;  /* 0x009896800000895d */ /* 0x008fea0003900000 */
[----:B------:R-:W3:Y:S02]  /*9970*/  @!P0 SYNCS.PHASECHK.TRANS64 P0, [R0+URZ+0x40], R3 ;  /* 0x00004003000085a7 */ /* 0x000ee400080010ff */
[----:B---3--:R-:W-:Y:S05]  /*9980*/  @!P0 BRA `(.L_x_104) ;  /* 0xfffffffc00f08947 */ /* 0x008fea000383ffff */
[----:B------:R-:W-:Y:S05]  /*9990*/  BRA `(.L_x_103) ;  /* 0xffffffcc00207947 */ /* 0x000fea000383ffff */
.L_x_112:
[----:B--2---:R2:W3:Y:S02]  /*99a0*/  SYNCS.PHASECHK.TRANS64.TRYWAIT P0, [R0+URZ+0x40], R4 ;  /* 0x00004004000075a7 */ /* 0x0044e400080011ff */
[----:B---3--:R-:W-:Y:S05]  /*99b0*/  @!P0 NANOSLEEP.SYNCS 0x989680 ;  /* 0x009896800000895d */ /* 0x008fea0003900000 */
[----:B------:R-:W3:Y:S02]  /*99c0*/  @!P0 SYNCS.PHASECHK.TRANS64 P0, [R0+URZ+0x40], R4 ;  /* 0x00004004000085a7 */ /* 0x000ee400080010ff */
[----:B---3--:R-:W-:Y:S05]  /*99d0*/  @!P0 BRA `(.L_x_112) ;  /* 0xfffffffc00f08947 */ /* 0x008fea000383ffff */
[----:B------:R-:W-:Y:S05]  /*99e0*/  BRA `(.L_x_111) ;  /* 0xffffffd800647947 */ /* 0x000fea000383ffff */
.L_x_120:
[----:B--2---:R2:W3:Y:S02]  /*99f0*/  SYNCS.PHASECHK.TRANS64.TRYWAIT P0, [R0+URZ+0x40], R4 ;  /* 0x00004004000075a7 */ /* 0x0044e400080011ff */
[----:B---3--:R-:W-:Y:S05]  /*9a00*/  @!P0 NANOSLEEP.SYNCS 0x989680 ;  /* 0x009896800000895d */ /* 0x008fea0003900000 */
[----:B------:R-:W3:Y:S02]  /*9a10*/  @!P0 SYNCS.PHASECHK.TRANS64 P0, [R0+URZ+0x40], R4 ;  /* 0x00004004000085a7 */ /* 0x000ee400080010ff */
[----:B---3--:R-:W-:Y:S05]  /*9a20*/  @!P0 BRA `(.L_x_120) ;  /* 0xfffffffc00f08947 */ /* 0x008fea000383ffff */
[----:B------:R-:W-:Y:S05]  /*9a30*/  BRA `(.L_x_119) ;  /* 0xffffffe400b47947 */ /* 0x000fea000383ffff */
        .weak           $__internal_0_$__cuda_sm10x_tcgen05_guardrail_trap_col_being_dealloced_not_returned_by_alloc
        .type           $__internal_0_$__cuda_sm10x_tcgen05_guardrail_trap_col_being_dealloced_not_returned_by_alloc,@function
        .size           $__internal_0_$__cuda_sm10x_tcgen05_guardrail_trap_col_being_dealloced_not_returned_by_alloc,($__internal_1_$__cuda_sm10x_tcgen05_guardrail_trap_phase_invalid_during_alloc - $__internal_0_$__cuda_sm10x_tcgen05_guardrail_trap_col_being_dealloced_not_returned_by_alloc)
$__internal_0_$__cuda_sm10x_tcgen05_guardrail_trap_col_being_dealloced_not_returned_by_alloc:
[----:B------:R-:W-:Y:S05]  /*9a40*/  BPT.TRAP 0x1 ;  /* 0x000000040000795c */ /* 0x000fea0000300000 */
[----:B------:R-:W-:-:S04]  /*9a50*/  HFMA2 R3, -RZ, RZ, 0, 0 ;  /* 0x00000000ff037431 */ /* 0x000fc800000001ff */
[----:B------:R-:W-:Y:S05]  /*9a60*/  RET.REL.NODEC R2 `(_ZN7cutlass13device_kernelINS_4gemm6kernel13GemmUniversalIN4cute5tupleIJiiiiEEENS1_10collective13CollectiveMmaINS1_35MainloopSm100TmaUmmaWarpSpecializedILi4ELi2ELi4ENS5_IJNS4_1CILi1EEESB_SB_EEEEENS5_IJNSA_ILi64EEENSA_ILi256EEENSA_ILi32EEEEEENS_12float_e5m2_tENS5_IJlSB_lEEESI_SJ_NS4_8TiledMMAINS4_8MMA_AtomIJNS4_10MMA_TraitsINS4_19SM100_MMA_F8F6F4_SSEJSI_SI_fSE_SF_NS4_17integral_constantINS4_4UMMA5MajorELSQ_0EEESR_NSO_INSP_7ScaleInELSS_0EEEST_EEEEEENS4_6LayoutISC_NS5_IJNSA_ILi0EEESX_SX_EEEEENS5_IJNS4_10UnderscoreES10_S10_EEEEENS4_13SM90_TMA_LOADENS4_14ComposedLayoutINS4_7SwizzleILi1ELi4ELi3EEENS4_18smem_ptr_flag_bitsILi8EEENSW_INS5_IJNSA_ILi8EEESG_EEENS5_IJSG_SB_EEEEEEEvNS4_8identityES13_S1D_vS1E_EENS_8epilogue10collective18CollectiveEpilogueINS1G_23Sm100TmaWarpSpecializedILi4ELi2ELi32ELb0ELb0EEEJSH_NS5_IJNSW_ISE_SB_EES1L_EEESI_SJ_SI_SJ_NS1G_6fusion15FusionCallbacksIS1K_NS1N_17LinearCombinationISI_fSI_fLNS_15FloatRoundStyleE2EEESH_S1M_JEEENS4_5SM1004TMEM4LOAD26SM100_TMEM_LOAD_16dp32b32xES13_NS14_INS15_ILi2ELi4ELi3EEES18_NSW_INS5_IJS19_SE_EEENS5_IJSE_SB_EEEEEEENS4_39AutoVectorizingCopyWithAssumedAlignmentILi128EEENS4_14SM90_TMA_STOREES21_S23_S23_EEEvvEEEEvNT_6ParamsE) ;  /* 0xffffff6402647950 */ /* 0x000fea0003c3ffff */
        .weak           $__internal_1_$__cuda_sm10x_tcgen05_guardrail_trap_phase_invalid_during_alloc
        .type           $__internal_1_$__cuda_sm10x_tcgen05_guardrail_trap_phase_invalid_during_alloc,@function
        .size           $__internal_1_$__cuda_sm10x_tcgen05_guardrail_trap_phase_invalid_during_alloc,($__internal_2_$__cuda_sm10x_tcgen05_guardrail_trap_unallocated_columns_being_dealloced - $__internal_1_$__cuda_sm10x_tcgen05_guardrail_trap_phase_invalid_during_alloc)
$__internal_1_$__cuda_sm10x_tcgen05_guardrail_trap_phase_invalid_during_alloc:
[----:B------:R-:W-:Y:S05]  /*9a70*/  BPT.TRAP 0x1 ;  /* 0x000000040000795c */ /* 0x000fea0000300000 */
[----:B------:R-:W-:-:S04]  /*9a80*/  MOV R3, 0x0 ;  /* 0x0000000000037802 */ /* 0x000fc80000000f00 */
[----:B------:R-:W-:Y:S05]  /*9a90*/  RET.REL.NODEC R2 `(_ZN7cutlass13device_kernelINS_4gemm6kernel13GemmUniversalIN4cute5tupleIJiiiiEEENS1_10collective13CollectiveMmaINS1_35MainloopSm100TmaUmmaWarpSpecializedILi4ELi2ELi4ENS5_IJNS4_1CILi1EEESB_SB_EEEEENS5_IJNSA_ILi64EEENSA_ILi256EEENSA_ILi32EEEEEENS_12float_e5m2_tENS5_IJlSB_lEEESI_SJ_NS4_8TiledMMAINS4_8MMA_AtomIJNS4_10MMA_TraitsINS4_19SM100_MMA_F8F6F4_SSEJSI_SI_fSE_SF_NS4_17integral_constantINS4_4UMMA5MajorELSQ_0EEESR_NSO_INSP_7ScaleInELSS_0EEEST_EEEEEENS4_6LayoutISC_NS5_IJNSA_ILi0EEESX_SX_EEEEENS5_IJNS4_10UnderscoreES10_S10_EEEEENS4_13SM90_TMA_LOADENS4_14ComposedLayoutINS4_7SwizzleILi1ELi4ELi3EEENS4_18smem_ptr_flag_bitsILi8EEENSW_INS5_IJNSA_ILi8EEESG_EEENS5_IJSG_SB_EEEEEEEvNS4_8identityES13_S1D_vS1E_EENS_8epilogue10collective18CollectiveEpilogueINS1G_23Sm100TmaWarpSpecializedILi4ELi2ELi32ELb0ELb0EEEJSH_NS5_IJNSW_ISE_SB_EES1L_EEESI_SJ_SI_SJ_NS1G_6fusion15FusionCallbacksIS1K_NS1N_17LinearCombinationISI_fSI_fLNS_15FloatRoundStyleE2EEESH_S1M_JEEENS4_5SM1004TMEM4LOAD26SM100_TMEM_LOAD_16dp32b32xES13_NS14_INS15_ILi2ELi4ELi3EEES18_NSW_INS5_IJS19_SE_EEENS5_IJSE_SB_EEEEEEENS4_39AutoVectorizingCopyWithAssumedAlignmentILi128EEENS4_14SM90_TMA_STOREES21_S23_S23_EEEvvEEEEvNT_6ParamsE) ;  /* 0xffffff6402587950 */ /* 0x000fea0003c3ffff */
        .weak           $__internal_2_$__cuda_sm10x_tcgen05_guardrail_trap_unallocated_columns_being_dealloced
        .type           $__internal_2_$__cuda_sm10x_tcgen05_guardrail_trap_unallocated_columns_being_dealloced,@function
        .size           $__internal_2_$__cuda_sm10x_tcgen05_guardrail_trap_unallocated_columns_being_dealloced,(.L_x_170 - $__internal_2_$__cuda_sm10x_tcgen05_guardrail_trap_unallocated_columns_being_dealloced)
$__internal_2_$__cuda_sm10x_tcgen05_guardrail_trap_unallocated_columns_being_dealloced:
[----:B------:R-:W-:Y:S05]  /*9aa0*/  BPT.TRAP 0x1 ;  /* 0x000000040000795c */ /* 0x000fea0000300000 */
[----:B------:R-:W-:-:S04]  /*9ab0*/  HFMA2 R3, -RZ, RZ, 0, 0 ;  /* 0x00000000ff037431 */ /* 0x000fc800000001ff */
[----:B------:R-:W-:Y:S05]  /*9ac0*/  RET.REL.NODEC R2 `(_ZN7cutlass13device_kernelINS_4gemm6kernel13GemmUniversalIN4cute5tupleIJiiiiEEENS1_10collective13CollectiveMmaINS1_35MainloopSm100TmaUmmaWarpSpecializedILi4ELi2ELi4ENS5_IJNS4_1CILi1EEESB_SB_EEEEENS5_IJNSA_ILi64EEENSA_ILi256EEENSA_ILi32EEEEEENS_12float_e5m2_tENS5_IJlSB_lEEESI_SJ_NS4_8TiledMMAINS4_8MMA_AtomIJNS4_10MMA_TraitsINS4_19SM100_MMA_F8F6F4_SSEJSI_SI_fSE_SF_NS4_17integral_constantINS4_4UMMA5MajorELSQ_0EEESR_NSO_INSP_7ScaleInELSS_0EEEST_EEEEEENS4_6LayoutISC_NS5_IJNSA_ILi0EEESX_SX_EEEEENS5_IJNS4_10UnderscoreES10_S10_EEEEENS4_13SM90_TMA_LOADENS4_14ComposedLayoutINS4_7SwizzleILi1ELi4ELi3EEENS4_18smem_ptr_flag_bitsILi8EEENSW_INS5_IJNSA_ILi8EEESG_EEENS5_IJSG_SB_EEEEEEEvNS4_8identityES13_S1D_vS1E_EENS_8epilogue10collective18CollectiveEpilogueINS1G_23Sm100TmaWarpSpecializedILi4ELi2ELi32ELb0ELb0EEEJSH_NS5_IJNSW_ISE_SB_EES1L_EEESI_SJ_SI_SJ_NS1G_6fusion15FusionCallbacksIS1K_NS1N_17LinearCombinationISI_fSI_fLNS_15FloatRoundStyleE2EEESH_S1M_JEEENS4_5SM1004TMEM4LOAD26SM100_TMEM_LOAD_16dp32b32xES13_NS14_INS15_ILi2ELi4ELi3EEES18_NSW_INS5_IJS19_SE_EEENS5_IJSE_SB_EEEEEEENS4_39AutoVectorizingCopyWithAssumedAlignmentILi128EEENS4_14SM90_TMA_STOREES21_S23_S23_EEEvvEEEEvNT_6ParamsE) ;  /* 0xffffff64024c7950 */ /* 0x000fea0003c3ffff */
.L_x_169:
[----:B------:R-:W-:-:S00]  /*9ad0*/  BRA `(.L_x_169) ;  /* 0xfffffffc00fc7947 */ /* 0x000fc0000383ffff */
[----:B------:R-:W-:-:S00]  /*9ae0*/  NOP ;  /* 0x0000000000007918 */ /* 0x000fc00000000000 */
        /* <DEDUP_REMOVED lines=9> */
.L_x_170:


//--------------------- .nv.global.init           --------------------------
	.section	.nv.global.init,"aw",@progbits
.nv.global.init:
	.type		$str$27,@object
	.size		$str$27,($str$28 - $str$27)
$str$27:
        /*0000*/ 	.byte	0x28, 0x61, 0x64, 0x64, 0x72, 0x65, 0x73, 0x73, 0x20, 0x26, 0x20, 0x6d, 0x61, 0x73, 0x6b, 0x29
        /*0010*/ 	.byte	0x20, 0x3d, 0x3d, 0x20, 0x30, 0x00
	.type		$str$28,@object
	.size		$str$28,($str$26 - $str$28)
$str$28:
        /*0016*/ 	.byte	0x2f, 0x74, 0x6d, 0x70, 0x2f, 0x63, 0x75, 0x74, 0x6c, 0x61, 0x73, 0x73, 0x5f, 0x73, 0x77, 0x65
        /*0026*/ 	.byte	0x65, 0x70, 0x5f, 0x73, 0x72, 0x63, 0x2f, 0x69, 0x6e, 0x63, 0x6c, 0x75, 0x64, 0x65, 0x2f, 0x63
        /*0036*/ 	.byte	0x75, 0x74, 0x65, 0x2f, 0x70, 0x6f, 0x69, 0x6e, 0x74, 0x65, 0x72, 0x5f, 0x66, 0x6c, 0x61, 0x67
        /*0046*/ 	.byte	0x67, 0x65, 0x64, 0x2e, 0x68, 0x70, 0x70, 0x00
	.type		$str$26,@object
	.size		$str$26,($str$25 - $str$26)
$str$26:
        /*004e*/ 	.byte	0x2f, 0x74, 0x6d, 0x70, 0x2f, 0x63, 0x75, 0x74, 0x6c, 0x61, 0x73, 0x73, 0x5f, 0x73, 0x77, 0x65
        /*005e*/ 	.byte	0x65, 0x70, 0x5f, 0x73, 0x72, 0x63, 0x2f, 0x69, 0x6e, 0x63, 0x6c, 0x75, 0x64, 0x65, 0x2f, 0x63
        /*006e*/ 	.byte	0x75, 0x74, 0x65, 0x2f, 0x61, 0x74, 0x6f, 0x6d, 0x2f, 0x63, 0x6f, 0x70, 0x79, 0x5f, 0x74, 0x72
        /*007e*/ 	.byte	0x61, 0x69, 0x74, 0x73, 0x5f, 0x73, 0x6d, 0x31, 0x30, 0x30, 0x2e, 0x68, 0x70, 0x70, 0x00
	.type		$str$25,@object
	.size		$str$25,(__unnamed_1 - $str$25)
$str$25:
        /*008d*/ 	.byte	0x28, 0x28, 0x75, 0x69, 0x6e, 0x74, 0x33, 0x32, 0x5f, 0x74, 0x28, 0x74, 0x68, 0x72, 0x65, 0x61
        /*009d*/ 	.byte	0x64, 0x49, 0x64, 0x78, 0x2e, 0x78, 0x29, 0x20, 0x2f, 0x20, 0x33, 0x32, 0x29, 0x20, 0x25, 0x20
        /*00ad*/ 	.byte	0x34, 0x29, 0x20, 0x3d, 0x3d, 0x20, 0x28, 0x28, 0x28, 0x74, 0x6d, 0x65, 0x6d, 0x5f, 0x61, 0x64
        /*00bd*/ 	.byte	0x64, 0x72, 0x20, 0x3e, 0x3e, 0x20, 0x31, 0x36, 0x29, 0x20, 0x2f, 0x20, 0x33, 0x32, 0x29, 0x20
        /*00cd*/ 	.byte	0x25, 0x20, 0x34, 0x29, 0x00
	.type		__unnamed_1,@object
	.size		__unnamed_1,(__unnamed_2 - __unnamed_1)
__unnamed_1:
        /*00d2*/ 	.byte	0x61, 0x75, 0x74, 0x6f, 0x20, 0x63, 0x75, 0x74, 0x65, 0x3a, 0x3a, 0x61, 0x73, 0x5f, 0x70, 0x6f
        /* <DEDUP_REMOVED lines=24> */
        /*0262*/ 	.byte	0x3c, 0x34, 0x30, 0x39, 0x36, 0x3e, 0x3e, 0x3e, 0x3e, 0x5d, 0x00
	.type		__unnamed_2,@object
	.size		__unnamed_2,(__unnamed_3 - __unnamed_2)
__unnamed_2:
        /* <DEDUP_REMOVED lines=26> */
	.type		__unnamed_3,@object
	.size		__unnamed_3,(.L_3 - __unnamed_3)
__unnamed_3:
        /* <DEDUP_REMOVED lines=40> */
        /*0688*/ 	.byte	0x74, 0x65, 0x3a, 0x3a, 0x43, 0x3c, 0x30, 0x3e, 0x3e, 0x3e, 0x3e, 0x5d, 0x00
.L_3:


//--------------------- .nv.shared._ZN7cutlass13device_kernelINS_4gemm6kernel13GemmUniversalIN4cute5tupleIJiiiiEEENS1_10collective13CollectiveMmaINS1_35MainloopSm100TmaUmmaWarpSpecializedILi4ELi2ELi4ENS5_IJNS4_1CILi1EEESB_SB_EEEEENS5_IJNSA_ILi64EEENSA_ILi256EEENSA_ILi32EEEEEENS_12float_e5m2_tENS5_IJlSB_lEEESI_SJ_NS4_8TiledMMAINS4_8MMA_AtomIJNS4_10MMA_TraitsINS4_19SM100_MMA_F8F6F4_SSEJSI_SI_fSE_SF_NS4_17integral_constantINS4_4UMMA5MajorELSQ_0EEESR_NSO_INSP_7ScaleInELSS_0EEEST_EEEEEENS4_6LayoutISC_NS5_IJNSA_ILi0EEESX_SX_EEEEENS5_IJNS4_10UnderscoreES10_S10_EEEEENS4_13SM90_TMA_LOADENS4_14ComposedLayoutINS4_7SwizzleILi1ELi4ELi3EEENS4_18smem_ptr_flag_bitsILi8EEENSW_INS5_IJNSA_ILi8EEESG_EEENS5_IJSG_SB_EEEEEEEvNS4_8identityES13_S1D_vS1E_EENS_8epilogue10collective18CollectiveEpilogueINS1G_23Sm100TmaWarpSpecializedILi4ELi2ELi32ELb0ELb0EEEJSH_NS5_IJNSW_ISE_SB_EES1L_EEESI_SJ_SI_SJ_NS1G_6fusion15FusionCallbacksIS1K_NS1N_17LinearCombinationISI_fSI_fLNS_15FloatRoundStyleE2EEESH_S1M_JEEENS4_5SM1004TMEM4LOAD26SM100_TMEM_LOAD_16dp32b32xES13_NS14_INS15_ILi2ELi4ELi3EEES18_NSW_INS5_IJS19_SE_EEENS5_IJSE_SB_EEEEEEENS4_39AutoVectorizingCopyWithAssumedAlignmentILi128EEENS4_14SM90_TMA_STOREES21_S23_S23_EEEvvEEEEvNT_6ParamsE --------------------------
	.section	.nv.shared._ZN7cutlass13device_kernelINS_4gemm6kernel13GemmUniversalIN4cute5tupleIJiiiiEEENS1_10collective13CollectiveMmaINS1_35MainloopSm100TmaUmmaWarpSpecializedILi4ELi2ELi4ENS5_IJNS4_1CILi1EEESB_SB_EEEEENS5_IJNSA_ILi64EEENSA_ILi256EEENSA_ILi32EEEEEENS_12float_e5m2_tENS5_IJlSB_lEEESI_SJ_NS4_8TiledMMAINS4_8MMA_AtomIJNS4_10MMA_TraitsINS4_19SM100_MMA_F8F6F4_SSEJSI_SI_fSE_SF_NS4_17integral_constantINS4_4UMMA5MajorELSQ_0EEESR_NSO_INSP_7ScaleInELSS_0EEEST_EEEEEENS4_6LayoutISC_NS5_IJNSA_ILi0EEESX_SX_EEEEENS5_IJNS4_10UnderscoreES10_S10_EEEEENS4_13SM90_TMA_LOADENS4_14ComposedLayoutINS4_7SwizzleILi1ELi4ELi3EEENS4_18smem_ptr_flag_bitsILi8EEENSW_INS5_IJNSA_ILi8EEESG_EEENS5_IJSG_SB_EEEEEEEvNS4_8identityES13_S1D_vS1E_EENS_8epilogue10collective18CollectiveEpilogueINS1G_23Sm100TmaWarpSpecializedILi4ELi2ELi32ELb0ELb0EEEJSH_NS5_IJNSW_ISE_SB_EES1L_EEESI_SJ_SI_SJ_NS1G_6fusion15FusionCallbacksIS1K_NS1N_17LinearCombinationISI_fSI_fLNS_15FloatRoundStyleE2EEESH_S1M_JEEENS4_5SM1004TMEM4LOAD26SM100_TMEM_LOAD_16dp32b32xES13_NS14_INS15_ILi2ELi4ELi3EEES18_NSW_INS5_IJS19_SE_EEENS5_IJSE_SB_EEEEEEENS4_39AutoVectorizingCopyWithAssumedAlignmentILi128EEENS4_14SM90_TMA_STOREES21_S23_S23_EEEvvEEEEvNT_6ParamsE,"aw",@nobits
	.sectionflags	@""
	.align	16
	.zero		1024


//--------------------- .nv.shared.reserved.0     --------------------------
	.section	.nv.shared.reserved.0,"aw",@nobits
	.weak		__nv_reservedSMEM_offset_0_alias
	.size		__nv_reservedSMEM_offset_0_alias, 0, 64
	.other		__nv_reservedSMEM_offset_0_alias,@"STO_CUDA_RESERVED_SHARED STV_DEFAULT"
__nv_reservedSMEM_offset_0_alias:
	.zero		0
.nv.shared.reserved.0:
	.zero		64
	.weak		__nv_reservedSMEM_tcgen05_partition
	.type		__nv_reservedSMEM_tcgen05_partition,@object
	.size		__nv_reservedSMEM_tcgen05_partition,(.L_0 - __nv_reservedSMEM_tcgen05_partition)
__nv_reservedSMEM_tcgen05_partition:
	.zero		32
.L_0:


//--------------------- .nv.global                --------------------------
	.section	.nv.global,"aw",@nobits
.nv.global:
	.type		_ZN39_INTERNAL_68da4fa4_4_k_cu_efcdccae_94794cute1_E,@object
	.size		_ZN39_INTERNAL_68da4fa4_4_k_cu_efcdccae_94794cute1_E,(_ZN39_INTERNAL_68da4fa4_4_k_cu_efcdccae_94794cuda3std3__45__cpo6cbeginE - _ZN39_INTERNAL_68da4fa4_4_k_cu_efcdccae_94794cute1_E)
_ZN39_INTERNAL_68da4fa4_4_k_cu_efcdccae_94794cute1_E:
	.zero		1
	.type		_ZN39_INTERNAL_68da4fa4_4_k_cu_efcdccae_94794cuda3std3__45__cpo6cbeginE,@object
	.size		_ZN39_INTERNAL_68da4fa4_4_k_cu_efcdccae_94794cuda3std3__45__cpo6cbeginE,(_ZN39_INTERNAL_68da4fa4_4_k_cu_efcdccae_94794cuda3std3__48in_placeE - _ZN39_INTERNAL_68da4fa4_4_k_cu_efcdccae_94794cuda3std3__45__cpo6cbeginE)
_ZN39_INTERNAL_68da4fa4_4_k_cu_efcdccae_94794cuda3std3__45__cpo6cbeginE:
	.zero		1
	.type		_ZN39_INTERNAL_68da4fa4_4_k_cu_efcdccae_94794cuda3std3__48in_placeE,@object
	.size		_ZN39_INTERNAL_68da4fa4_4_k_cu_efcdccae_94794cuda3std3__48in_placeE,(_ZN39_INTERNAL_68da4fa4_4_k_cu_efcdccae_94794cuda3std6ranges3__45__cpo9iter_moveE - _ZN39_INTERNAL_68da4fa4_4_k_cu_efcdccae_94794cuda3std3__48in_placeE)
_ZN39_INTERNAL_68da4fa4_4_k_cu_efcdccae_94794cuda3std3__48in_placeE:
	.zero		1
	.type		_ZN39_INTERNAL_68da4fa4_4_k_cu_efcdccae_94794cuda3std6ranges3__45__cpo9iter_moveE,@object
	.size		_ZN39_INTERNAL_68da4fa4_4_k_cu_efcdccae_94794cuda3std6ranges3__45__cpo9iter_moveE,(_ZN39_INTERNAL_68da4fa4_4_k_cu_efcdccae_94794cuda3std3__45__cpo5beginE - _ZN39_INTERNAL_68da4fa4_4_k_cu_efcdccae_94794cuda3std6ranges3__45__cpo9iter_moveE)
_ZN39_INTERNAL_68da4fa4_4_k_cu_efcdccae_94794cuda3std6ranges3__45__cpo9iter_moveE:
	.zero		1
	.type		_ZN39_INTERNAL_68da4fa4_4_k_cu_efcdccae_94794cuda3std3__45__cpo5beginE,@object
	.size		_ZN39_INTERNAL_68da4fa4_4_k_cu_efcdccae_94794cuda3std3__45__cpo5beginE,(_ZN39_INTERNAL_68da4fa4_4_k_cu_efcdccae_94794cuda3std3__441_GLOBAL__N__68da4fa4_4_k_cu_efcdccae_94796ignoreE - _ZN39_INTERNAL_68da4fa4_4_k_cu_efcdccae_94794cuda3std3__45__cpo5beginE)
_ZN39_INTERNAL_68da4fa4_4_k_cu_efcdccae_94794cuda3std3__45__cpo5beginE:
	.zero		1
	.type		_ZN39_INTERNAL_68da4fa4_4_k_cu_efcdccae_94794cuda3std3__441_GLOBAL__N__68da4fa4_4_k_cu_efcdccae_94796ignoreE,@object
	.size		_ZN39_INTERNAL_68da4fa4_4_k_cu_efcdccae_94794cuda3std3__441_GLOBAL__N__68da4fa4_4_k_cu_efcdccae_94796ignoreE,(_ZN39_INTERNAL_68da4fa4_4_k_cu_efcdccae_94794cute7productE - _ZN39_INTERNAL_68da4fa4_4_k_cu_efcdccae_94794cuda3std3__441_GLOBAL__N__68da4fa4_4_k_cu_efcdccae_94796ignoreE)
_ZN39_INTERNAL_68da4fa4_4_k_cu_efcdccae_94794cuda3std3__441_GLOBAL__N__68da4fa4_4_k_cu_efcdccae_94796ignoreE:
	.zero		1
	.type		_ZN39_INTERNAL_68da4fa4_4_k_cu_efcdccae_94794cute7productE,@object
	.size		_ZN39_INTERNAL_68da4fa4_4_k_cu_efcdccae_94794cute7productE,(_ZN39_INTERNAL_68da4fa4_4_k_cu_efcdccae_94794cuda3std3__45__cpo3endE - _ZN39_INTERNAL_68da4fa4_4_k_cu_efcdccae_94794cute7productE)
_ZN39_INTERNAL_68da4fa4_4_k_cu_efcdccae_94794cute7productE:
	.zero		1
	.type		_ZN39_INTERNAL_68da4fa4_4_k_cu_efcdccae_94794cuda3std3__45__cpo3endE,@object
	.size		_ZN39_INTERNAL_68da4fa4_4_k_cu_efcdccae_94794cuda3std3__45__cpo3endE,(_ZN39_INTERNAL_68da4fa4_4_k_cu_efcdccae_94794cuda3std3__419piecewise_constructE - _ZN39_INTERNAL_68da4fa4_4_k_cu_efcdccae_94794cuda3std3__45__cpo3endE)
_ZN39_INTERNAL_68da4fa4_4_k_cu_efcdccae_94794cuda3std3__45__cpo3endE:
	.zero		1
	.type		_ZN39_INTERNAL_68da4fa4_4_k_cu_efcdccae_94794cuda3std3__419piecewise_constructE,@object
	.size		_ZN39_INTERNAL_68da4fa4_4_k_cu_efcdccae_94794cuda3std3__419piecewise_constructE,(_ZN39_INTERNAL_68da4fa4_4_k_cu_efcdccae_94794cuda3std3__45__cpo4cendE - _ZN39_INTERNAL_68da4fa4_4_k_cu_efcdccae_94794cuda3std3__419piecewise_constructE)
_ZN39_INTERNAL_68da4fa4_4_k_cu_efcdccae_94794cuda3std3__419piecewise_constructE:
	.zero		1
	.type		_ZN39_INTERNAL_68da4fa4_4_k_cu_efcdccae_94794cuda3std3__45__cpo4cendE,@object
	.size		_ZN39_INTERNAL_68da4fa4_4_k_cu_efcdccae_94794cuda3std3__45__cpo4cendE,(_ZN39_INTERNAL_68da4fa4_4_k_cu_efcdccae_94794cuda3std6ranges3__45__cpo4swapE - _ZN39_INTERNAL_68da4fa4_4_k_cu_efcdccae_94794cuda3std3__45__cpo4cendE)
_ZN39_INTERNAL_68da4fa4_4_k_cu_efcdccae_94794cuda3std3__45__cpo4cendE:
	.zero		1
	.type		_ZN39_INTERNAL_68da4fa4_4_k_cu_efcdccae_94794cuda3std6ranges3__45__cpo4swapE,@object
	.size		_ZN39_INTERNAL_68da4fa4_4_k_cu_efcdccae_94794cuda3std6ranges3__45__cpo4swapE,(.L_11 - _ZN39_INTERNAL_68da4fa4_4_k_cu_efcdccae_94794cuda3std6ranges3__45__cpo4swapE)
_ZN39_INTERNAL_68da4fa4_4_k_cu_efcdccae_94794cuda3std6ranges3__45__cpo4swapE:
	.zero		1
.L_11:


//--------------------- .nv.constant0._ZN7cutlass13device_kernelINS_4gemm6kernel13GemmUniversalIN4cute5tupleIJiiiiEEENS1_10collective13CollectiveMmaINS1_35MainloopSm100TmaUmmaWarpSpecializedILi4ELi2ELi4ENS5_IJNS4_1CILi1EEESB_SB_EEEEENS5_IJNSA_ILi64EEENSA_ILi256EEENSA_ILi32EEEEEENS_12float_e5m2_tENS5_IJlSB_lEEESI_SJ_NS4_8TiledMMAINS4_8MMA_AtomIJNS4_10MMA_TraitsINS4_19SM100_MMA_F8F6F4_SSEJSI_SI_fSE_SF_NS4_17integral_constantINS4_4UMMA5MajorELSQ_0EEESR_NSO_INSP_7ScaleInELSS_0EEEST_EEEEEENS4_6LayoutISC_NS5_IJNSA_ILi0EEESX_SX_EEEEENS5_IJNS4_10UnderscoreES10_S10_EEEEENS4_13SM90_TMA_LOADENS4_14ComposedLayoutINS4_7SwizzleILi1ELi4ELi3EEENS4_18smem_ptr_flag_bitsILi8EEENSW_INS5_IJNSA_ILi8EEESG_EEENS5_IJSG_SB_EEEEEEEvNS4_8identityES13_S1D_vS1E_EENS_8epilogue10collective18CollectiveEpilogueINS1G_23Sm100TmaWarpSpecializedILi4ELi2ELi32ELb0ELb0EEEJSH_NS5_IJNSW_ISE_SB_EES1L_EEESI_SJ_SI_SJ_NS1G_6fusion15FusionCallbacksIS1K_NS1N_17LinearCombinationISI_fSI_fLNS_15FloatRoundStyleE2EEESH_S1M_JEEENS4_5SM1004TMEM4LOAD26SM100_TMEM_LOAD_16dp32b32xES13_NS14_INS15_ILi2ELi4ELi3EEES18_NSW_INS5_IJS19_SE_EEENS5_IJSE_SB_EEEEEEENS4_39AutoVectorizingCopyWithAssumedAlignmentILi128EEENS4_14SM90_TMA_STOREES21_S23_S23_EEEvvEEEEvNT_6ParamsE --------------------------
	.section	.nv.constant0._ZN7cutlass13device_kernelINS_4gemm6kernel13GemmUniversalIN4cute5tupleIJiiiiEEENS1_10collective13CollectiveMmaINS1_35MainloopSm100TmaUmmaWarpSpecializedILi4ELi2ELi4ENS5_IJNS4_1CILi1EEESB_SB_EEEEENS5_IJNSA_ILi64EEENSA_ILi256EEENSA_ILi32EEEEEENS_12float_e5m2_tENS5_IJlSB_lEEESI_SJ_NS4_8TiledMMAINS4_8MMA_AtomIJNS4_10MMA_TraitsINS4_19SM100_MMA_F8F6F4_SSEJSI_SI_fSE_SF_NS4_17integral_constantINS4_4UMMA5MajorELSQ_0EEESR_NSO_INSP_7ScaleInELSS_0EEEST_EEEEEENS4_6LayoutISC_NS5_IJNSA_ILi0EEESX_SX_EEEEENS5_IJNS4_10UnderscoreES10_S10_EEEEENS4_13SM90_TMA_LOADENS4_14ComposedLayoutINS4_7SwizzleILi1ELi4ELi3EEENS4_18smem_ptr_flag_bitsILi8EEENSW_INS5_IJNSA_ILi8EEESG_EEENS5_IJSG_SB_EEEEEEEvNS4_8identityES13_S1D_vS1E_EENS_8epilogue10collective18CollectiveEpilogueINS1G_23Sm100TmaWarpSpecializedILi4ELi2ELi32ELb0ELb0EEEJSH_NS5_IJNSW_ISE_SB_EES1L_EEESI_SJ_SI_SJ_NS1G_6fusion15FusionCallbacksIS1K_NS1N_17LinearCombinationISI_fSI_fLNS_15FloatRoundStyleE2EEESH_S1M_JEEENS4_5SM1004TMEM4LOAD26SM100_TMEM_LOAD_16dp32b32xES13_NS14_INS15_ILi2ELi4ELi3EEES18_NSW_INS5_IJS19_SE_EEENS5_IJSE_SB_EEEEEEENS4_39AutoVectorizingCopyWithAssumedAlignmentILi128EEENS4_14SM90_TMA_STOREES21_S23_S23_EEEvvEEEEvNT_6ParamsE,"a",@progbits
	.sectionflags	@""
	.align	4
.nv.constant0._ZN7cutlass13device_kernelINS_4gemm6kernel13GemmUniversalIN4cute5tupleIJiiiiEEENS1_10collective13CollectiveMmaINS1_35MainloopSm100TmaUmmaWarpSpecializedILi4ELi2ELi4ENS5_IJNS4_1CILi1EEESB_SB_EEEEENS5_IJNSA_ILi64EEENSA_ILi256EEENSA_ILi32EEEEEENS_12float_e5m2_tENS5_IJlSB_lEEESI_SJ_NS4_8TiledMMAINS4_8MMA_AtomIJNS4_10MMA_TraitsINS4_19SM100_MMA_F8F6F4_SSEJSI_SI_fSE_SF_NS4_17integral_constantINS4_4UMMA5MajorELSQ_0EEESR_NSO_INSP_7ScaleInELSS_0EEEST_EEEEEENS4_6LayoutISC_NS5_IJNSA_ILi0EEESX_SX_EEEEENS5_IJNS4_10UnderscoreES10_S10_EEEEENS4_13SM90_TMA_LOADENS4_14ComposedLayoutINS4_7SwizzleILi1ELi4ELi3EEENS4_18smem_ptr_flag_bitsILi8EEENSW_INS5_IJNSA_ILi8EEESG_EEENS5_IJSG_SB_EEEEEEEvNS4_8identityES13_S1D_vS1E_EENS_8epilogue10collective18CollectiveEpilogueINS1G_23Sm100TmaWarpSpecializedILi4ELi2ELi32ELb0ELb0EEEJSH_NS5_IJNSW_ISE_SB_EES1L_EEESI_SJ_SI_SJ_NS1G_6fusion15FusionCallbacksIS1K_NS1N_17LinearCombinationISI_fSI_fLNS_15FloatRoundStyleE2EEESH_S1M_JEEENS4_5SM1004TMEM4LOAD26SM100_TMEM_LOAD_16dp32b32xES13_NS14_INS15_ILi2ELi4ELi3EEES18_NSW_INS5_IJS19_SE_EEENS5_IJSE_SB_EEEEEEENS4_39AutoVectorizingCopyWithAssumedAlignmentILi128EEENS4_14SM90_TMA_STOREES21_S23_S23_EEEvvEEEEvNT_6ParamsE:
	.zero		2944


//--------------------- SYMBOLS --------------------------

	.type		.nv.reservedSmem.offset0,@object
	.size		.nv.reservedSmem.offset0,0x4
	.type		.nv.reservedSmem.cap,@object
	.size		.nv.reservedSmem.cap,0x4
	.type		__assertfail,@function
